//
// Generated by NVIDIA NVVM Compiler
//
// Compiler Build ID: CL-36424714
// Cuda compilation tools, release 13.0, V13.0.88
// Based on NVVM 20.0.0
//

.version 9.0
.target sm_100
.address_size 64

	// .globl	_Z47dvc_ScaLBL_D3Q7_AAodd_Poisson_ElectricPotentialPiS_PdS0_iii

.visible .entry _Z47dvc_ScaLBL_D3Q7_AAodd_Poisson_ElectricPotentialPiS_PdS0_iii(
	.param .u64 .ptr .align 1 _Z47dvc_ScaLBL_D3Q7_AAodd_Poisson_ElectricPotentialPiS_PdS0_iii_param_0,
	.param .u64 .ptr .align 1 _Z47dvc_ScaLBL_D3Q7_AAodd_Poisson_ElectricPotentialPiS_PdS0_iii_param_1,
	.param .u64 .ptr .align 1 _Z47dvc_ScaLBL_D3Q7_AAodd_Poisson_ElectricPotentialPiS_PdS0_iii_param_2,
	.param .u64 .ptr .align 1 _Z47dvc_ScaLBL_D3Q7_AAodd_Poisson_ElectricPotentialPiS_PdS0_iii_param_3,
	.param .u32 _Z47dvc_ScaLBL_D3Q7_AAodd_Poisson_ElectricPotentialPiS_PdS0_iii_param_4,
	.param .u32 _Z47dvc_ScaLBL_D3Q7_AAodd_Poisson_ElectricPotentialPiS_PdS0_iii_param_5,
	.param .u32 _Z47dvc_ScaLBL_D3Q7_AAodd_Poisson_ElectricPotentialPiS_PdS0_iii_param_6
)
{
	.reg .pred 	%p<8>;
	.reg .b32 	%r<58>;
	.reg .b64 	%rd<84>;
	.reg .b64 	%fd<40>;

	ld.param.u64 	%rd5, [_Z47dvc_ScaLBL_D3Q7_AAodd_Poisson_ElectricPotentialPiS_PdS0_iii_param_0];
	ld.param.u64 	%rd6, [_Z47dvc_ScaLBL_D3Q7_AAodd_Poisson_ElectricPotentialPiS_PdS0_iii_param_1];
	ld.param.u64 	%rd7, [_Z47dvc_ScaLBL_D3Q7_AAodd_Poisson_ElectricPotentialPiS_PdS0_iii_param_2];
	ld.param.u64 	%rd8, [_Z47dvc_ScaLBL_D3Q7_AAodd_Poisson_ElectricPotentialPiS_PdS0_iii_param_3];
	ld.param.u32 	%r20, [_Z47dvc_ScaLBL_D3Q7_AAodd_Poisson_ElectricPotentialPiS_PdS0_iii_param_4];
	ld.param.u32 	%r21, [_Z47dvc_ScaLBL_D3Q7_AAodd_Poisson_ElectricPotentialPiS_PdS0_iii_param_5];
	ld.param.u32 	%r22, [_Z47dvc_ScaLBL_D3Q7_AAodd_Poisson_ElectricPotentialPiS_PdS0_iii_param_6];
	cvta.to.global.u64 	%rd1, %rd8;
	cvta.to.global.u64 	%rd2, %rd6;
	cvta.to.global.u64 	%rd3, %rd5;
	cvta.to.global.u64 	%rd4, %rd7;
	setp.lt.s32 	%p1, %r22, -262143;
	@%p1 bra 	$L__BB0_11;
	shr.s32 	%r24, %r22, 31;
	shr.u32 	%r25, %r24, 14;
	add.s32 	%r26, %r22, %r25;
	shr.s32 	%r1, %r26, 18;
	add.s32 	%r2, %r1, 1;
	mov.u32 	%r3, %ctaid.x;
	mov.u32 	%r4, %ntid.x;
	mad.lo.s32 	%r5, %r3, %r1, %r3;
	mov.u32 	%r27, %tid.x;
	add.s32 	%r6, %r20, %r27;
	add.s32 	%r28, %r22, 262143;
	setp.lt.u32 	%p2, %r28, 524287;
	mov.b32 	%r57, 0;
	@%p2 bra 	$L__BB0_8;
	and.b32  	%r57, %r2, -2;
	neg.s32 	%r56, %r57;
	mad.lo.s32 	%r29, %r4, %r5, %r4;
	add.s32 	%r55, %r6, %r29;
	shl.b32 	%r10, %r4, 1;
	mul.lo.s32 	%r30, %r4, %r3;
	mad.lo.s32 	%r54, %r30, %r2, %r6;
	mul.wide.s32 	%rd15, %r22, 4;
$L__BB0_3:
	setp.ge.s32 	%p3, %r54, %r21;
	@%p3 bra 	$L__BB0_5;
	mul.wide.s32 	%rd9, %r54, 8;
	add.s64 	%rd10, %rd4, %rd9;
	ld.global.f64 	%fd1, [%rd10];
	mul.wide.s32 	%rd11, %r54, 4;
	add.s64 	%rd12, %rd3, %rd11;
	ld.global.u32 	%r31, [%rd12];
	mul.wide.s32 	%rd13, %r31, 8;
	add.s64 	%rd14, %rd4, %rd13;
	ld.global.f64 	%fd2, [%rd14];
	add.f64 	%fd3, %fd1, %fd2;
	add.s64 	%rd16, %rd12, %rd15;
	ld.global.u32 	%r32, [%rd16];
	mul.wide.s32 	%rd17, %r32, 8;
	add.s64 	%rd18, %rd4, %rd17;
	ld.global.f64 	%fd4, [%rd18];
	add.f64 	%fd5, %fd3, %fd4;
	add.s64 	%rd19, %rd16, %rd15;
	ld.global.u32 	%r33, [%rd19];
	mul.wide.s32 	%rd20, %r33, 8;
	add.s64 	%rd21, %rd4, %rd20;
	ld.global.f64 	%fd6, [%rd21];
	add.f64 	%fd7, %fd5, %fd6;
	add.s64 	%rd22, %rd19, %rd15;
	ld.global.u32 	%r34, [%rd22];
	mul.wide.s32 	%rd23, %r34, 8;
	add.s64 	%rd24, %rd4, %rd23;
	ld.global.f64 	%fd8, [%rd24];
	add.f64 	%fd9, %fd7, %fd8;
	add.s64 	%rd25, %rd22, %rd15;
	ld.global.u32 	%r35, [%rd25];
	mul.wide.s32 	%rd26, %r35, 8;
	add.s64 	%rd27, %rd4, %rd26;
	ld.global.f64 	%fd10, [%rd27];
	add.f64 	%fd11, %fd9, %fd10;
	add.s64 	%rd28, %rd25, %rd15;
	ld.global.u32 	%r36, [%rd28];
	mul.wide.s32 	%rd29, %r36, 8;
	add.s64 	%rd30, %rd4, %rd29;
	ld.global.f64 	%fd12, [%rd30];
	add.f64 	%fd13, %fd11, %fd12;
	add.s64 	%rd31, %rd2, %rd11;
	ld.global.u32 	%r37, [%rd31];
	mul.wide.s32 	%rd32, %r37, 8;
	add.s64 	%rd33, %rd1, %rd32;
	st.global.f64 	[%rd33], %fd13;
$L__BB0_5:
	setp.ge.s32 	%p4, %r55, %r21;
	@%p4 bra 	$L__BB0_7;
	mul.wide.s32 	%rd34, %r55, 8;
	add.s64 	%rd35, %rd4, %rd34;
	ld.global.f64 	%fd14, [%rd35];
	mul.wide.s32 	%rd36, %r55, 4;
	add.s64 	%rd37, %rd3, %rd36;
	ld.global.u32 	%r38, [%rd37];
	mul.wide.s32 	%rd38, %r38, 8;
	add.s64 	%rd39, %rd4, %rd38;
	ld.global.f64 	%fd15, [%rd39];
	add.f64 	%fd16, %fd14, %fd15;
	mul.wide.s32 	%rd40, %r22, 4;
	add.s64 	%rd41, %rd37, %rd40;
	ld.global.u32 	%r39, [%rd41];
	mul.wide.s32 	%rd42, %r39, 8;
	add.s64 	%rd43, %rd4, %rd42;
	ld.global.f64 	%fd17, [%rd43];
	add.f64 	%fd18, %fd16, %fd17;
	add.s64 	%rd44, %rd41, %rd40;
	ld.global.u32 	%r40, [%rd44];
	mul.wide.s32 	%rd45, %r40, 8;
	add.s64 	%rd46, %rd4, %rd45;
	ld.global.f64 	%fd19, [%rd46];
	add.f64 	%fd20, %fd18, %fd19;
	add.s64 	%rd47, %rd44, %rd40;
	ld.global.u32 	%r41, [%rd47];
	mul.wide.s32 	%rd48, %r41, 8;
	add.s64 	%rd49, %rd4, %rd48;
	ld.global.f64 	%fd21, [%rd49];
	add.f64 	%fd22, %fd20, %fd21;
	add.s64 	%rd50, %rd47, %rd40;
	ld.global.u32 	%r42, [%rd50];
	mul.wide.s32 	%rd51, %r42, 8;
	add.s64 	%rd52, %rd4, %rd51;
	ld.global.f64 	%fd23, [%rd52];
	add.f64 	%fd24, %fd22, %fd23;
	add.s64 	%rd53, %rd50, %rd40;
	ld.global.u32 	%r43, [%rd53];
	mul.wide.s32 	%rd54, %r43, 8;
	add.s64 	%rd55, %rd4, %rd54;
	ld.global.f64 	%fd25, [%rd55];
	add.f64 	%fd26, %fd24, %fd25;
	add.s64 	%rd56, %rd2, %rd36;
	ld.global.u32 	%r44, [%rd56];
	mul.wide.s32 	%rd57, %r44, 8;
	add.s64 	%rd58, %rd1, %rd57;
	st.global.f64 	[%rd58], %fd26;
$L__BB0_7:
	add.s32 	%r56, %r56, 2;
	add.s32 	%r55, %r55, %r10;
	add.s32 	%r54, %r54, %r10;
	setp.ne.s32 	%p5, %r56, 0;
	@%p5 bra 	$L__BB0_3;
$L__BB0_8:
	and.b32  	%r45, %r1, 1;
	setp.eq.b32 	%p6, %r45, 1;
	@%p6 bra 	$L__BB0_11;
	add.s32 	%r46, %r57, %r5;
	mad.lo.s32 	%r19, %r46, %r4, %r6;
	setp.ge.s32 	%p7, %r19, %r21;
	@%p7 bra 	$L__BB0_11;
	mul.wide.s32 	%rd59, %r19, 8;
	add.s64 	%rd60, %rd4, %rd59;
	ld.global.f64 	%fd27, [%rd60];
	mul.wide.s32 	%rd61, %r19, 4;
	add.s64 	%rd62, %rd3, %rd61;
	ld.global.u32 	%r47, [%rd62];
	mul.wide.s32 	%rd63, %r47, 8;
	add.s64 	%rd64, %rd4, %rd63;
	ld.global.f64 	%fd28, [%rd64];
	add.f64 	%fd29, %fd27, %fd28;
	mul.wide.s32 	%rd65, %r22, 4;
	add.s64 	%rd66, %rd62, %rd65;
	ld.global.u32 	%r48, [%rd66];
	mul.wide.s32 	%rd67, %r48, 8;
	add.s64 	%rd68, %rd4, %rd67;
	ld.global.f64 	%fd30, [%rd68];
	add.f64 	%fd31, %fd29, %fd30;
	add.s64 	%rd69, %rd66, %rd65;
	ld.global.u32 	%r49, [%rd69];
	mul.wide.s32 	%rd70, %r49, 8;
	add.s64 	%rd71, %rd4, %rd70;
	ld.global.f64 	%fd32, [%rd71];
	add.f64 	%fd33, %fd31, %fd32;
	add.s64 	%rd72, %rd69, %rd65;
	ld.global.u32 	%r50, [%rd72];
	mul.wide.s32 	%rd73, %r50, 8;
	add.s64 	%rd74, %rd4, %rd73;
	ld.global.f64 	%fd34, [%rd74];
	add.f64 	%fd35, %fd33, %fd34;
	add.s64 	%rd75, %rd72, %rd65;
	ld.global.u32 	%r51, [%rd75];
	mul.wide.s32 	%rd76, %r51, 8;
	add.s64 	%rd77, %rd4, %rd76;
	ld.global.f64 	%fd36, [%rd77];
	add.f64 	%fd37, %fd35, %fd36;
	add.s64 	%rd78, %rd75, %rd65;
	ld.global.u32 	%r52, [%rd78];
	mul.wide.s32 	%rd79, %r52, 8;
	add.s64 	%rd80, %rd4, %rd79;
	ld.global.f64 	%fd38, [%rd80];
	add.f64 	%fd39, %fd37, %fd38;
	add.s64 	%rd81, %rd2, %rd61;
	ld.global.u32 	%r53, [%rd81];
	mul.wide.s32 	%rd82, %r53, 8;
	add.s64 	%rd83, %rd1, %rd82;
	st.global.f64 	[%rd83], %fd39;
$L__BB0_11:
	ret;

}
	// .globl	_Z48dvc_ScaLBL_D3Q7_AAeven_Poisson_ElectricPotentialPiPdS0_iii
.visible .entry _Z48dvc_ScaLBL_D3Q7_AAeven_Poisson_ElectricPotentialPiPdS0_iii(
	.param .u64 .ptr .align 1 _Z48dvc_ScaLBL_D3Q7_AAeven_Poisson_ElectricPotentialPiPdS0_iii_param_0,
	.param .u64 .ptr .align 1 _Z48dvc_ScaLBL_D3Q7_AAeven_Poisson_ElectricPotentialPiPdS0_iii_param_1,
	.param .u64 .ptr .align 1 _Z48dvc_ScaLBL_D3Q7_AAeven_Poisson_ElectricPotentialPiPdS0_iii_param_2,
	.param .u32 _Z48dvc_ScaLBL_D3Q7_AAeven_Poisson_ElectricPotentialPiPdS0_iii_param_3,
	.param .u32 _Z48dvc_ScaLBL_D3Q7_AAeven_Poisson_ElectricPotentialPiPdS0_iii_param_4,
	.param .u32 _Z48dvc_ScaLBL_D3Q7_AAeven_Poisson_ElectricPotentialPiPdS0_iii_param_5
)
{
	.reg .pred 	%p<14>;
	.reg .b32 	%r<116>;
	.reg .b64 	%rd<119>;
	.reg .b64 	%fd<92>;

	ld.param.u64 	%rd4, [_Z48dvc_ScaLBL_D3Q7_AAeven_Poisson_ElectricPotentialPiPdS0_iii_param_0];
	ld.param.u64 	%rd5, [_Z48dvc_ScaLBL_D3Q7_AAeven_Poisson_ElectricPotentialPiPdS0_iii_param_1];
	ld.param.u64 	%rd6, [_Z48dvc_ScaLBL_D3Q7_AAeven_Poisson_ElectricPotentialPiPdS0_iii_param_2];
	ld.param.u32 	%r55, [_Z48dvc_ScaLBL_D3Q7_AAeven_Poisson_ElectricPotentialPiPdS0_iii_param_3];
	ld.param.u32 	%r56, [_Z48dvc_ScaLBL_D3Q7_AAeven_Poisson_ElectricPotentialPiPdS0_iii_param_4];
	ld.param.u32 	%r57, [_Z48dvc_ScaLBL_D3Q7_AAeven_Poisson_ElectricPotentialPiPdS0_iii_param_5];
	cvta.to.global.u64 	%rd1, %rd6;
	cvta.to.global.u64 	%rd2, %rd4;
	cvta.to.global.u64 	%rd3, %rd5;
	setp.lt.s32 	%p1, %r57, -262143;
	@%p1 bra 	$L__BB1_22;
	shr.s32 	%r59, %r57, 31;
	shr.u32 	%r60, %r59, 14;
	add.s32 	%r61, %r57, %r60;
	shr.s32 	%r1, %r61, 18;
	add.s32 	%r2, %r1, 1;
	mov.u32 	%r3, %ctaid.x;
	mov.u32 	%r4, %ntid.x;
	mad.lo.s32 	%r5, %r3, %r1, %r3;
	mov.u32 	%r62, %tid.x;
	add.s32 	%r6, %r55, %r62;
	shl.b32 	%r7, %r57, 1;
	setp.lt.u32 	%p2, %r1, 3;
	mov.b32 	%r115, 0;
	@%p2 bra 	$L__BB1_12;
	and.b32  	%r63, %r2, -4;
	neg.s32 	%r113, %r63;
	mad.lo.s32 	%r64, %r4, %r5, %r4;
	add.s32 	%r112, %r6, %r64;
	shl.b32 	%r65, %r57, 2;
	add.s32 	%r111, %r112, %r65;
	mul.lo.s32 	%r66, %r57, 6;
	add.s32 	%r110, %r112, %r66;
	add.s32 	%r67, %r5, 2;
	mad.lo.s32 	%r109, %r4, %r67, %r6;
	add.s32 	%r108, %r109, %r65;
	add.s32 	%r107, %r109, %r66;
	add.s32 	%r68, %r5, 3;
	mad.lo.s32 	%r106, %r4, %r68, %r6;
	add.s32 	%r105, %r106, %r65;
	add.s32 	%r104, %r106, %r66;
	mul.lo.s32 	%r69, %r4, %r3;
	mad.lo.s32 	%r103, %r69, %r2, %r6;
	add.s32 	%r102, %r103, %r65;
	add.s32 	%r101, %r103, %r66;
	mul.wide.s32 	%rd9, %r7, 8;
	mul.wide.s32 	%rd11, %r57, 8;
$L__BB1_3:
	.pragma "nounroll";
	setp.ge.s32 	%p3, %r103, %r56;
	@%p3 bra 	$L__BB1_5;
	mul.wide.s32 	%rd7, %r103, 8;
	add.s64 	%rd8, %rd3, %rd7;
	ld.global.f64 	%fd1, [%rd8];
	add.s64 	%rd10, %rd8, %rd9;
	ld.global.f64 	%fd2, [%rd10];
	add.f64 	%fd3, %fd1, %fd2;
	add.s64 	%rd12, %rd8, %rd11;
	ld.global.f64 	%fd4, [%rd12];
	add.f64 	%fd5, %fd3, %fd4;
	mul.wide.s32 	%rd13, %r102, 8;
	add.s64 	%rd14, %rd3, %rd13;
	ld.global.f64 	%fd6, [%rd14];
	add.f64 	%fd7, %fd5, %fd6;
	add.s64 	%rd15, %rd10, %rd11;
	ld.global.f64 	%fd8, [%rd15];
	add.f64 	%fd9, %fd7, %fd8;
	mul.wide.s32 	%rd16, %r101, 8;
	add.s64 	%rd17, %rd3, %rd16;
	ld.global.f64 	%fd10, [%rd17];
	add.f64 	%fd11, %fd9, %fd10;
	add.s64 	%rd18, %rd14, %rd11;
	ld.global.f64 	%fd12, [%rd18];
	add.f64 	%fd13, %fd11, %fd12;
	mul.wide.s32 	%rd19, %r103, 4;
	add.s64 	%rd20, %rd2, %rd19;
	ld.global.u32 	%r70, [%rd20];
	mul.wide.s32 	%rd21, %r70, 8;
	add.s64 	%rd22, %rd1, %rd21;
	st.global.f64 	[%rd22], %fd13;
$L__BB1_5:
	setp.ge.s32 	%p4, %r112, %r56;
	@%p4 bra 	$L__BB1_7;
	mul.wide.s32 	%rd23, %r112, 8;
	add.s64 	%rd24, %rd3, %rd23;
	ld.global.f64 	%fd14, [%rd24];
	add.s64 	%rd26, %rd24, %rd9;
	ld.global.f64 	%fd15, [%rd26];
	add.f64 	%fd16, %fd14, %fd15;
	add.s64 	%rd28, %rd24, %rd11;
	ld.global.f64 	%fd17, [%rd28];
	add.f64 	%fd18, %fd16, %fd17;
	mul.wide.s32 	%rd29, %r111, 8;
	add.s64 	%rd30, %rd3, %rd29;
	ld.global.f64 	%fd19, [%rd30];
	add.f64 	%fd20, %fd18, %fd19;
	add.s64 	%rd31, %rd26, %rd11;
	ld.global.f64 	%fd21, [%rd31];
	add.f64 	%fd22, %fd20, %fd21;
	mul.wide.s32 	%rd32, %r110, 8;
	add.s64 	%rd33, %rd3, %rd32;
	ld.global.f64 	%fd23, [%rd33];
	add.f64 	%fd24, %fd22, %fd23;
	add.s64 	%rd34, %rd30, %rd11;
	ld.global.f64 	%fd25, [%rd34];
	add.f64 	%fd26, %fd24, %fd25;
	mul.wide.s32 	%rd35, %r112, 4;
	add.s64 	%rd36, %rd2, %rd35;
	ld.global.u32 	%r71, [%rd36];
	mul.wide.s32 	%rd37, %r71, 8;
	add.s64 	%rd38, %rd1, %rd37;
	st.global.f64 	[%rd38], %fd26;
$L__BB1_7:
	setp.ge.s32 	%p5, %r109, %r56;
	@%p5 bra 	$L__BB1_9;
	mul.wide.s32 	%rd39, %r109, 8;
	add.s64 	%rd40, %rd3, %rd39;
	ld.global.f64 	%fd27, [%rd40];
	mul.wide.s32 	%rd41, %r7, 8;
	add.s64 	%rd42, %rd40, %rd41;
	ld.global.f64 	%fd28, [%rd42];
	add.f64 	%fd29, %fd27, %fd28;
	mul.wide.s32 	%rd43, %r57, 8;
	add.s64 	%rd44, %rd40, %rd43;
	ld.global.f64 	%fd30, [%rd44];
	add.f64 	%fd31, %fd29, %fd30;
	mul.wide.s32 	%rd45, %r108, 8;
	add.s64 	%rd46, %rd3, %rd45;
	ld.global.f64 	%fd32, [%rd46];
	add.f64 	%fd33, %fd31, %fd32;
	add.s64 	%rd47, %rd42, %rd43;
	ld.global.f64 	%fd34, [%rd47];
	add.f64 	%fd35, %fd33, %fd34;
	mul.wide.s32 	%rd48, %r107, 8;
	add.s64 	%rd49, %rd3, %rd48;
	ld.global.f64 	%fd36, [%rd49];
	add.f64 	%fd37, %fd35, %fd36;
	add.s64 	%rd50, %rd46, %rd43;
	ld.global.f64 	%fd38, [%rd50];
	add.f64 	%fd39, %fd37, %fd38;
	mul.wide.s32 	%rd51, %r109, 4;
	add.s64 	%rd52, %rd2, %rd51;
	ld.global.u32 	%r72, [%rd52];
	mul.wide.s32 	%rd53, %r72, 8;
	add.s64 	%rd54, %rd1, %rd53;
	st.global.f64 	[%rd54], %fd39;
$L__BB1_9:
	setp.ge.s32 	%p6, %r106, %r56;
	@%p6 bra 	$L__BB1_11;
	mul.wide.s32 	%rd55, %r106, 8;
	add.s64 	%rd56, %rd3, %rd55;
	ld.global.f64 	%fd40, [%rd56];
	mul.wide.s32 	%rd57, %r7, 8;
	add.s64 	%rd58, %rd56, %rd57;
	ld.global.f64 	%fd41, [%rd58];
	add.f64 	%fd42, %fd40, %fd41;
	mul.wide.s32 	%rd59, %r57, 8;
	add.s64 	%rd60, %rd56, %rd59;
	ld.global.f64 	%fd43, [%rd60];
	add.f64 	%fd44, %fd42, %fd43;
	mul.wide.s32 	%rd61, %r105, 8;
	add.s64 	%rd62, %rd3, %rd61;
	ld.global.f64 	%fd45, [%rd62];
	add.f64 	%fd46, %fd44, %fd45;
	add.s64 	%rd63, %rd58, %rd59;
	ld.global.f64 	%fd47, [%rd63];
	add.f64 	%fd48, %fd46, %fd47;
	mul.wide.s32 	%rd64, %r104, 8;
	add.s64 	%rd65, %rd3, %rd64;
	ld.global.f64 	%fd49, [%rd65];
	add.f64 	%fd50, %fd48, %fd49;
	add.s64 	%rd66, %rd62, %rd59;
	ld.global.f64 	%fd51, [%rd66];
	add.f64 	%fd52, %fd50, %fd51;
	mul.wide.s32 	%rd67, %r106, 4;
	add.s64 	%rd68, %rd2, %rd67;
	ld.global.u32 	%r73, [%rd68];
	mul.wide.s32 	%rd69, %r73, 8;
	add.s64 	%rd70, %rd1, %rd69;
	st.global.f64 	[%rd70], %fd52;
$L__BB1_11:
	and.b32  	%r115, %r2, -4;
	add.s32 	%r113, %r113, 4;
	shl.b32 	%r74, %r4, 2;
	add.s32 	%r112, %r112, %r74;
	add.s32 	%r111, %r111, %r74;
	add.s32 	%r110, %r110, %r74;
	add.s32 	%r109, %r109, %r74;
	add.s32 	%r108, %r108, %r74;
	add.s32 	%r107, %r107, %r74;
	add.s32 	%r106, %r106, %r74;
	add.s32 	%r105, %r105, %r74;
	add.s32 	%r104, %r104, %r74;
	add.s32 	%r103, %r103, %r74;
	add.s32 	%r102, %r102, %r74;
	add.s32 	%r101, %r101, %r74;
	setp.ne.s32 	%p7, %r113, 0;
	@%p7 bra 	$L__BB1_3;
$L__BB1_12:
	mov.u32 	%r76, %ctaid.x;
	mul.lo.s32 	%r49, %r2, %r76;
	and.b32  	%r75, %r2, 3;
	setp.eq.s32 	%p8, %r75, 0;
	@%p8 bra 	$L__BB1_22;
	setp.eq.s32 	%p9, %r75, 1;
	@%p9 bra 	$L__BB1_19;
	add.s32 	%r77, %r115, %r49;
	mad.lo.s32 	%r50, %r77, %r4, %r6;
	setp.ge.s32 	%p10, %r50, %r56;
	@%p10 bra 	$L__BB1_16;
	mul.wide.s32 	%rd71, %r50, 8;
	add.s64 	%rd72, %rd3, %rd71;
	ld.global.f64 	%fd53, [%rd72];
	add.s32 	%r78, %r7, %r50;
	mul.wide.s32 	%rd73, %r7, 8;
	add.s64 	%rd74, %rd72, %rd73;
	ld.global.f64 	%fd54, [%rd74];
	add.f64 	%fd55, %fd53, %fd54;
	sub.s32 	%r79, %r78, %r57;
	mul.wide.s32 	%rd75, %r57, 8;
	add.s64 	%rd76, %rd72, %rd75;
	ld.global.f64 	%fd56, [%rd76];
	add.f64 	%fd57, %fd55, %fd56;
	mul.lo.s32 	%r80, %r57, 3;
	add.s32 	%r81, %r79, %r80;
	mul.wide.s32 	%rd77, %r81, 8;
	add.s64 	%rd78, %rd3, %rd77;
	ld.global.f64 	%fd58, [%rd78];
	add.f64 	%fd59, %fd57, %fd58;
	add.s32 	%r82, %r78, %r57;
	add.s64 	%rd79, %rd74, %rd75;
	ld.global.f64 	%fd60, [%rd79];
	add.f64 	%fd61, %fd59, %fd60;
	add.s32 	%r83, %r82, %r80;
	mul.wide.s32 	%rd80, %r83, 8;
	add.s64 	%rd81, %rd3, %rd80;
	ld.global.f64 	%fd62, [%rd81];
	add.f64 	%fd63, %fd61, %fd62;
	add.s64 	%rd82, %rd78, %rd75;
	ld.global.f64 	%fd64, [%rd82];
	add.f64 	%fd65, %fd63, %fd64;
	mul.wide.s32 	%rd83, %r50, 4;
	add.s64 	%rd84, %rd2, %rd83;
	ld.global.u32 	%r84, [%rd84];
	mul.wide.s32 	%rd85, %r84, 8;
	add.s64 	%rd86, %rd1, %rd85;
	st.global.f64 	[%rd86], %fd65;
$L__BB1_16:
	add.s32 	%r51, %r50, %r4;
	setp.ge.s32 	%p11, %r51, %r56;
	@%p11 bra 	$L__BB1_18;
	mul.wide.s32 	%rd87, %r51, 8;
	add.s64 	%rd88, %rd3, %rd87;
	ld.global.f64 	%fd66, [%rd88];
	add.s32 	%r85, %r7, %r51;
	mul.wide.s32 	%rd89, %r7, 8;
	add.s64 	%rd90, %rd88, %rd89;
	ld.global.f64 	%fd67, [%rd90];
	add.f64 	%fd68, %fd66, %fd67;
	sub.s32 	%r86, %r85, %r57;
	mul.wide.s32 	%rd91, %r57, 8;
	add.s64 	%rd92, %rd88, %rd91;
	ld.global.f64 	%fd69, [%rd92];
	add.f64 	%fd70, %fd68, %fd69;
	mul.lo.s32 	%r87, %r57, 3;
	add.s32 	%r88, %r86, %r87;
	mul.wide.s32 	%rd93, %r88, 8;
	add.s64 	%rd94, %rd3, %rd93;
	ld.global.f64 	%fd71, [%rd94];
	add.f64 	%fd72, %fd70, %fd71;
	add.s32 	%r89, %r85, %r57;
	add.s64 	%rd95, %rd90, %rd91;
	ld.global.f64 	%fd73, [%rd95];
	add.f64 	%fd74, %fd72, %fd73;
	add.s32 	%r90, %r89, %r87;
	mul.wide.s32 	%rd96, %r90, 8;
	add.s64 	%rd97, %rd3, %rd96;
	ld.global.f64 	%fd75, [%rd97];
	add.f64 	%fd76, %fd74, %fd75;
	add.s64 	%rd98, %rd94, %rd91;
	ld.global.f64 	%fd77, [%rd98];
	add.f64 	%fd78, %fd76, %fd77;
	mul.wide.s32 	%rd99, %r51, 4;
	add.s64 	%rd100, %rd2, %rd99;
	ld.global.u32 	%r91, [%rd100];
	mul.wide.s32 	%rd101, %r91, 8;
	add.s64 	%rd102, %rd1, %rd101;
	st.global.f64 	[%rd102], %fd78;
$L__BB1_18:
	add.s32 	%r115, %r115, 2;
$L__BB1_19:
	and.b32  	%r92, %r1, 1;
	setp.eq.b32 	%p12, %r92, 1;
	@%p12 bra 	$L__BB1_22;
	add.s32 	%r93, %r115, %r49;
	mad.lo.s32 	%r54, %r93, %r4, %r6;
	setp.ge.s32 	%p13, %r54, %r56;
	@%p13 bra 	$L__BB1_22;
	mul.wide.s32 	%rd103, %r54, 8;
	add.s64 	%rd104, %rd3, %rd103;
	ld.global.f64 	%fd79, [%rd104];
	add.s32 	%r94, %r7, %r54;
	mul.wide.s32 	%rd105, %r7, 8;
	add.s64 	%rd106, %rd104, %rd105;
	ld.global.f64 	%fd80, [%rd106];
	add.f64 	%fd81, %fd79, %fd80;
	sub.s32 	%r95, %r94, %r57;
	mul.wide.s32 	%rd107, %r57, 8;
	add.s64 	%rd108, %rd104, %rd107;
	ld.global.f64 	%fd82, [%rd108];
	add.f64 	%fd83, %fd81, %fd82;
	mul.lo.s32 	%r96, %r57, 3;
	add.s32 	%r97, %r95, %r96;
	mul.wide.s32 	%rd109, %r97, 8;
	add.s64 	%rd110, %rd3, %rd109;
	ld.global.f64 	%fd84, [%rd110];
	add.f64 	%fd85, %fd83, %fd84;
	add.s32 	%r98, %r94, %r57;
	add.s64 	%rd111, %rd106, %rd107;
	ld.global.f64 	%fd86, [%rd111];
	add.f64 	%fd87, %fd85, %fd86;
	add.s32 	%r99, %r98, %r96;
	mul.wide.s32 	%rd112, %r99, 8;
	add.s64 	%rd113, %rd3, %rd112;
	ld.global.f64 	%fd88, [%rd113];
	add.f64 	%fd89, %fd87, %fd88;
	add.s64 	%rd114, %rd110, %rd107;
	ld.global.f64 	%fd90, [%rd114];
	add.f64 	%fd91, %fd89, %fd90;
	mul.wide.s32 	%rd115, %r54, 4;
	add.s64 	%rd116, %rd2, %rd115;
	ld.global.u32 	%r100, [%rd116];
	mul.wide.s32 	%rd117, %r100, 8;
	add.s64 	%rd118, %rd1, %rd117;
	st.global.f64 	[%rd118], %fd91;
$L__BB1_22:
	ret;

}
	// .globl	_Z29dvc_ScaLBL_D3Q7_AAodd_PoissonPiS_PdS0_S0_S0_ddbiii
.visible .entry _Z29dvc_ScaLBL_D3Q7_AAodd_PoissonPiS_PdS0_S0_S0_ddbiii(
	.param .u64 .ptr .align 1 _Z29dvc_ScaLBL_D3Q7_AAodd_PoissonPiS_PdS0_S0_S0_ddbiii_param_0,
	.param .u64 .ptr .align 1 _Z29dvc_ScaLBL_D3Q7_AAodd_PoissonPiS_PdS0_S0_S0_ddbiii_param_1,
	.param .u64 .ptr .align 1 _Z29dvc_ScaLBL_D3Q7_AAodd_PoissonPiS_PdS0_S0_S0_ddbiii_param_2,
	.param .u64 .ptr .align 1 _Z29dvc_ScaLBL_D3Q7_AAodd_PoissonPiS_PdS0_S0_S0_ddbiii_param_3,
	.param .u64 .ptr .align 1 _Z29dvc_ScaLBL_D3Q7_AAodd_PoissonPiS_PdS0_S0_S0_ddbiii_param_4,
	.param .u64 .ptr .align 1 _Z29dvc_ScaLBL_D3Q7_AAodd_PoissonPiS_PdS0_S0_S0_ddbiii_param_5,
	.param .f64 _Z29dvc_ScaLBL_D3Q7_AAodd_PoissonPiS_PdS0_S0_S0_ddbiii_param_6,
	.param .f64 _Z29dvc_ScaLBL_D3Q7_AAodd_PoissonPiS_PdS0_S0_S0_ddbiii_param_7,
	.param .u8 _Z29dvc_ScaLBL_D3Q7_AAodd_PoissonPiS_PdS0_S0_S0_ddbiii_param_8,
	.param .u32 _Z29dvc_ScaLBL_D3Q7_AAodd_PoissonPiS_PdS0_S0_S0_ddbiii_param_9,
	.param .u32 _Z29dvc_ScaLBL_D3Q7_AAodd_PoissonPiS_PdS0_S0_S0_ddbiii_param_10,
	.param .u32 _Z29dvc_ScaLBL_D3Q7_AAodd_PoissonPiS_PdS0_S0_S0_ddbiii_param_11
)
{
	.reg .pred 	%p<11>;
	.reg .b16 	%rs<2>;
	.reg .b32 	%r<76>;
	.reg .b64 	%rd<131>;
	.reg .b64 	%fd<123>;

	ld.param.u64 	%rd7, [_Z29dvc_ScaLBL_D3Q7_AAodd_PoissonPiS_PdS0_S0_S0_ddbiii_param_0];
	ld.param.u64 	%rd8, [_Z29dvc_ScaLBL_D3Q7_AAodd_PoissonPiS_PdS0_S0_S0_ddbiii_param_1];
	ld.param.u64 	%rd9, [_Z29dvc_ScaLBL_D3Q7_AAodd_PoissonPiS_PdS0_S0_S0_ddbiii_param_2];
	ld.param.u64 	%rd10, [_Z29dvc_ScaLBL_D3Q7_AAodd_PoissonPiS_PdS0_S0_S0_ddbiii_param_4];
	ld.param.u64 	%rd11, [_Z29dvc_ScaLBL_D3Q7_AAodd_PoissonPiS_PdS0_S0_S0_ddbiii_param_5];
	ld.param.f64 	%fd3, [_Z29dvc_ScaLBL_D3Q7_AAodd_PoissonPiS_PdS0_S0_S0_ddbiii_param_6];
	ld.param.s8 	%rs1, [_Z29dvc_ScaLBL_D3Q7_AAodd_PoissonPiS_PdS0_S0_S0_ddbiii_param_8];
	ld.param.u32 	%r25, [_Z29dvc_ScaLBL_D3Q7_AAodd_PoissonPiS_PdS0_S0_S0_ddbiii_param_9];
	ld.param.u32 	%r26, [_Z29dvc_ScaLBL_D3Q7_AAodd_PoissonPiS_PdS0_S0_S0_ddbiii_param_10];
	ld.param.u32 	%r27, [_Z29dvc_ScaLBL_D3Q7_AAodd_PoissonPiS_PdS0_S0_S0_ddbiii_param_11];
	cvta.to.global.u64 	%rd1, %rd11;
	cvta.to.global.u64 	%rd2, %rd7;
	cvta.to.global.u64 	%rd3, %rd9;
	cvta.to.global.u64 	%rd4, %rd10;
	cvta.to.global.u64 	%rd5, %rd8;
	rcp.rn.f64 	%fd1, %fd3;
	shr.s32 	%r28, %r27, 31;
	shr.u32 	%r29, %r28, 14;
	add.s32 	%r30, %r27, %r29;
	shr.s32 	%r1, %r30, 18;
	setp.lt.s32 	%p1, %r27, -262143;
	@%p1 bra 	$L__BB2_16;
	add.s32 	%r2, %r1, 1;
	mov.u32 	%r3, %ctaid.x;
	mov.u32 	%r4, %ntid.x;
	mad.lo.s32 	%r5, %r3, %r1, %r3;
	mov.u32 	%r31, %tid.x;
	add.s32 	%r6, %r25, %r31;
	setp.eq.s16 	%p2, %rs1, 1;
	@%p2 bra 	$L__BB2_6;
	neg.s32 	%r75, %r1;
	mul.lo.s32 	%r32, %r4, %r3;
	mad.lo.s32 	%r74, %r32, %r2, %r6;
	mul.wide.s32 	%rd23, %r27, 4;
	mul.wide.s32 	%rd40, %r27, 8;
$L__BB2_3:
	setp.ge.s32 	%p3, %r74, %r26;
	@%p3 bra 	$L__BB2_5;
	ld.param.f64 	%fd122, [_Z29dvc_ScaLBL_D3Q7_AAodd_PoissonPiS_PdS0_S0_S0_ddbiii_param_7];
	ld.param.u64 	%rd130, [_Z29dvc_ScaLBL_D3Q7_AAodd_PoissonPiS_PdS0_S0_S0_ddbiii_param_3];
	cvta.to.global.u64 	%rd12, %rd130;
	mul.wide.s32 	%rd13, %r74, 8;
	add.s64 	%rd14, %rd12, %rd13;
	ld.global.f64 	%fd4, [%rd14];
	div.rn.f64 	%fd5, %fd4, %fd122;
	mul.wide.s32 	%rd15, %r74, 4;
	add.s64 	%rd16, %rd5, %rd15;
	ld.global.u32 	%r33, [%rd16];
	mul.wide.s32 	%rd17, %r33, 8;
	add.s64 	%rd18, %rd4, %rd17;
	ld.global.f64 	%fd6, [%rd18];
	add.s64 	%rd19, %rd3, %rd13;
	ld.global.f64 	%fd7, [%rd19];
	add.s64 	%rd20, %rd2, %rd15;
	ld.global.u32 	%r34, [%rd20];
	mul.wide.s32 	%rd21, %r34, 8;
	add.s64 	%rd22, %rd3, %rd21;
	ld.global.f64 	%fd8, [%rd22];
	add.s64 	%rd24, %rd20, %rd23;
	ld.global.u32 	%r35, [%rd24];
	mul.wide.s32 	%rd25, %r35, 8;
	add.s64 	%rd26, %rd3, %rd25;
	ld.global.f64 	%fd9, [%rd26];
	add.s64 	%rd27, %rd24, %rd23;
	ld.global.u32 	%r36, [%rd27];
	mul.wide.s32 	%rd28, %r36, 8;
	add.s64 	%rd29, %rd3, %rd28;
	ld.global.f64 	%fd10, [%rd29];
	add.s64 	%rd30, %rd27, %rd23;
	ld.global.u32 	%r37, [%rd30];
	mul.wide.s32 	%rd31, %r37, 8;
	add.s64 	%rd32, %rd3, %rd31;
	ld.global.f64 	%fd11, [%rd32];
	add.s64 	%rd33, %rd30, %rd23;
	ld.global.u32 	%r38, [%rd33];
	mul.wide.s32 	%rd34, %r38, 8;
	add.s64 	%rd35, %rd3, %rd34;
	ld.global.f64 	%fd12, [%rd35];
	add.s64 	%rd36, %rd33, %rd23;
	ld.global.u32 	%r39, [%rd36];
	mul.wide.s32 	%rd37, %r39, 8;
	add.s64 	%rd38, %rd3, %rd37;
	ld.global.f64 	%fd13, [%rd38];
	sub.f64 	%fd14, %fd8, %fd9;
	mul.f64 	%fd15, %fd1, %fd14;
	mul.f64 	%fd16, %fd15, 0d4010000000000000;
	sub.f64 	%fd17, %fd10, %fd11;
	mul.f64 	%fd18, %fd1, %fd17;
	mul.f64 	%fd19, %fd18, 0d4010000000000000;
	sub.f64 	%fd20, %fd12, %fd13;
	mul.f64 	%fd21, %fd1, %fd20;
	mul.f64 	%fd22, %fd21, 0d4010000000000000;
	add.s64 	%rd39, %rd1, %rd13;
	st.global.f64 	[%rd39], %fd16;
	add.s64 	%rd41, %rd39, %rd40;
	st.global.f64 	[%rd41], %fd19;
	add.s64 	%rd42, %rd41, %rd40;
	st.global.f64 	[%rd42], %fd22;
	mov.f64 	%fd23, 0d3FF0000000000000;
	sub.f64 	%fd24, %fd23, %fd1;
	fma.rn.f64 	%fd25, %fd1, %fd6, %fd5;
	mul.f64 	%fd26, %fd25, 0d3FD0000000000000;
	fma.rn.f64 	%fd27, %fd24, %fd7, %fd26;
	st.global.f64 	[%rd19], %fd27;
	mul.f64 	%fd28, %fd25, 0d3FC0000000000000;
	fma.rn.f64 	%fd29, %fd24, %fd8, %fd28;
	st.global.f64 	[%rd26], %fd29;
	fma.rn.f64 	%fd30, %fd24, %fd9, %fd28;
	st.global.f64 	[%rd22], %fd30;
	fma.rn.f64 	%fd31, %fd24, %fd10, %fd28;
	st.global.f64 	[%rd32], %fd31;
	fma.rn.f64 	%fd32, %fd24, %fd11, %fd28;
	st.global.f64 	[%rd29], %fd32;
	fma.rn.f64 	%fd33, %fd24, %fd12, %fd28;
	st.global.f64 	[%rd38], %fd33;
	fma.rn.f64 	%fd34, %fd24, %fd13, %fd28;
	st.global.f64 	[%rd35], %fd34;
$L__BB2_5:
	add.s32 	%r75, %r75, 1;
	add.s32 	%r74, %r74, %r4;
	setp.ne.s32 	%p4, %r75, 1;
	@%p4 bra 	$L__BB2_3;
	bra.uni 	$L__BB2_16;
$L__BB2_6:
	add.s32 	%r41, %r27, 262143;
	setp.lt.u32 	%p5, %r41, 524287;
	mov.b32 	%r73, 0;
	@%p5 bra 	$L__BB2_13;
	and.b32  	%r42, %r2, -2;
	neg.s32 	%r72, %r42;
	mad.lo.s32 	%r43, %r4, %r5, %r4;
	add.s32 	%r71, %r6, %r43;
	mul.lo.s32 	%r44, %r4, %r3;
	mad.lo.s32 	%r70, %r44, %r2, %r6;
	mul.wide.s32 	%rd52, %r27, 4;
	mul.wide.s32 	%rd69, %r27, 8;
$L__BB2_8:
	setp.ge.s32 	%p6, %r70, %r26;
	@%p6 bra 	$L__BB2_10;
	mul.wide.s32 	%rd43, %r70, 4;
	add.s64 	%rd44, %rd5, %rd43;
	ld.global.u32 	%r45, [%rd44];
	mul.wide.s32 	%rd45, %r45, 8;
	add.s64 	%rd46, %rd4, %rd45;
	ld.global.f64 	%fd35, [%rd46];
	mul.wide.s32 	%rd47, %r70, 8;
	add.s64 	%rd48, %rd3, %rd47;
	ld.global.f64 	%fd36, [%rd48];
	add.s64 	%rd49, %rd2, %rd43;
	ld.global.u32 	%r46, [%rd49];
	mul.wide.s32 	%rd50, %r46, 8;
	add.s64 	%rd51, %rd3, %rd50;
	ld.global.f64 	%fd37, [%rd51];
	add.s64 	%rd53, %rd49, %rd52;
	ld.global.u32 	%r47, [%rd53];
	mul.wide.s32 	%rd54, %r47, 8;
	add.s64 	%rd55, %rd3, %rd54;
	ld.global.f64 	%fd38, [%rd55];
	add.s64 	%rd56, %rd53, %rd52;
	ld.global.u32 	%r48, [%rd56];
	mul.wide.s32 	%rd57, %r48, 8;
	add.s64 	%rd58, %rd3, %rd57;
	ld.global.f64 	%fd39, [%rd58];
	add.s64 	%rd59, %rd56, %rd52;
	ld.global.u32 	%r49, [%rd59];
	mul.wide.s32 	%rd60, %r49, 8;
	add.s64 	%rd61, %rd3, %rd60;
	ld.global.f64 	%fd40, [%rd61];
	add.s64 	%rd62, %rd59, %rd52;
	ld.global.u32 	%r50, [%rd62];
	mul.wide.s32 	%rd63, %r50, 8;
	add.s64 	%rd64, %rd3, %rd63;
	ld.global.f64 	%fd41, [%rd64];
	add.s64 	%rd65, %rd62, %rd52;
	ld.global.u32 	%r51, [%rd65];
	mul.wide.s32 	%rd66, %r51, 8;
	add.s64 	%rd67, %rd3, %rd66;
	ld.global.f64 	%fd42, [%rd67];
	sub.f64 	%fd43, %fd37, %fd38;
	mul.f64 	%fd44, %fd1, %fd43;
	mul.f64 	%fd45, %fd44, 0d4010000000000000;
	sub.f64 	%fd46, %fd39, %fd40;
	mul.f64 	%fd47, %fd1, %fd46;
	mul.f64 	%fd48, %fd47, 0d4010000000000000;
	sub.f64 	%fd49, %fd41, %fd42;
	mul.f64 	%fd50, %fd1, %fd49;
	mul.f64 	%fd51, %fd50, 0d4010000000000000;
	add.s64 	%rd68, %rd1, %rd47;
	st.global.f64 	[%rd68], %fd45;
	add.s64 	%rd70, %rd68, %rd69;
	st.global.f64 	[%rd70], %fd48;
	add.s64 	%rd71, %rd70, %rd69;
	st.global.f64 	[%rd71], %fd51;
	mov.f64 	%fd52, 0d3FF0000000000000;
	sub.f64 	%fd53, %fd52, %fd1;
	fma.rn.f64 	%fd54, %fd1, %fd35, 0d0000000000000000;
	mul.f64 	%fd55, %fd54, 0d3FD0000000000000;
	fma.rn.f64 	%fd56, %fd53, %fd36, %fd55;
	st.global.f64 	[%rd48], %fd56;
	mul.f64 	%fd57, %fd54, 0d3FC0000000000000;
	fma.rn.f64 	%fd58, %fd53, %fd37, %fd57;
	st.global.f64 	[%rd55], %fd58;
	fma.rn.f64 	%fd59, %fd53, %fd38, %fd57;
	st.global.f64 	[%rd51], %fd59;
	fma.rn.f64 	%fd60, %fd53, %fd39, %fd57;
	st.global.f64 	[%rd61], %fd60;
	fma.rn.f64 	%fd61, %fd53, %fd40, %fd57;
	st.global.f64 	[%rd58], %fd61;
	fma.rn.f64 	%fd62, %fd53, %fd41, %fd57;
	st.global.f64 	[%rd67], %fd62;
	fma.rn.f64 	%fd63, %fd53, %fd42, %fd57;
	st.global.f64 	[%rd64], %fd63;
$L__BB2_10:
	setp.ge.s32 	%p7, %r71, %r26;
	@%p7 bra 	$L__BB2_12;
	mul.wide.s32 	%rd72, %r71, 4;
	add.s64 	%rd73, %rd5, %rd72;
	ld.global.u32 	%r52, [%rd73];
	mul.wide.s32 	%rd74, %r52, 8;
	add.s64 	%rd75, %rd4, %rd74;
	ld.global.f64 	%fd64, [%rd75];
	mul.wide.s32 	%rd76, %r71, 8;
	add.s64 	%rd77, %rd3, %rd76;
	ld.global.f64 	%fd65, [%rd77];
	add.s64 	%rd78, %rd2, %rd72;
	ld.global.u32 	%r53, [%rd78];
	mul.wide.s32 	%rd79, %r53, 8;
	add.s64 	%rd80, %rd3, %rd79;
	ld.global.f64 	%fd66, [%rd80];
	mul.wide.s32 	%rd81, %r27, 4;
	add.s64 	%rd82, %rd78, %rd81;
	ld.global.u32 	%r54, [%rd82];
	mul.wide.s32 	%rd83, %r54, 8;
	add.s64 	%rd84, %rd3, %rd83;
	ld.global.f64 	%fd67, [%rd84];
	add.s64 	%rd85, %rd82, %rd81;
	ld.global.u32 	%r55, [%rd85];
	mul.wide.s32 	%rd86, %r55, 8;
	add.s64 	%rd87, %rd3, %rd86;
	ld.global.f64 	%fd68, [%rd87];
	add.s64 	%rd88, %rd85, %rd81;
	ld.global.u32 	%r56, [%rd88];
	mul.wide.s32 	%rd89, %r56, 8;
	add.s64 	%rd90, %rd3, %rd89;
	ld.global.f64 	%fd69, [%rd90];
	add.s64 	%rd91, %rd88, %rd81;
	ld.global.u32 	%r57, [%rd91];
	mul.wide.s32 	%rd92, %r57, 8;
	add.s64 	%rd93, %rd3, %rd92;
	ld.global.f64 	%fd70, [%rd93];
	add.s64 	%rd94, %rd91, %rd81;
	ld.global.u32 	%r58, [%rd94];
	mul.wide.s32 	%rd95, %r58, 8;
	add.s64 	%rd96, %rd3, %rd95;
	ld.global.f64 	%fd71, [%rd96];
	sub.f64 	%fd72, %fd66, %fd67;
	mul.f64 	%fd73, %fd1, %fd72;
	mul.f64 	%fd74, %fd73, 0d4010000000000000;
	sub.f64 	%fd75, %fd68, %fd69;
	mul.f64 	%fd76, %fd1, %fd75;
	mul.f64 	%fd77, %fd76, 0d4010000000000000;
	sub.f64 	%fd78, %fd70, %fd71;
	mul.f64 	%fd79, %fd1, %fd78;
	mul.f64 	%fd80, %fd79, 0d4010000000000000;
	add.s64 	%rd97, %rd1, %rd76;
	st.global.f64 	[%rd97], %fd74;
	mul.wide.s32 	%rd98, %r27, 8;
	add.s64 	%rd99, %rd97, %rd98;
	st.global.f64 	[%rd99], %fd77;
	add.s64 	%rd100, %rd99, %rd98;
	st.global.f64 	[%rd100], %fd80;
	mov.f64 	%fd81, 0d3FF0000000000000;
	sub.f64 	%fd82, %fd81, %fd1;
	fma.rn.f64 	%fd83, %fd1, %fd64, 0d0000000000000000;
	mul.f64 	%fd84, %fd83, 0d3FD0000000000000;
	fma.rn.f64 	%fd85, %fd82, %fd65, %fd84;
	st.global.f64 	[%rd77], %fd85;
	mul.f64 	%fd86, %fd83, 0d3FC0000000000000;
	fma.rn.f64 	%fd87, %fd82, %fd66, %fd86;
	st.global.f64 	[%rd84], %fd87;
	fma.rn.f64 	%fd88, %fd82, %fd67, %fd86;
	st.global.f64 	[%rd80], %fd88;
	fma.rn.f64 	%fd89, %fd82, %fd68, %fd86;
	st.global.f64 	[%rd90], %fd89;
	fma.rn.f64 	%fd90, %fd82, %fd69, %fd86;
	st.global.f64 	[%rd87], %fd90;
	fma.rn.f64 	%fd91, %fd82, %fd70, %fd86;
	st.global.f64 	[%rd96], %fd91;
	fma.rn.f64 	%fd92, %fd82, %fd71, %fd86;
	st.global.f64 	[%rd93], %fd92;
$L__BB2_12:
	add.s32 	%r59, %r1, 1;
	and.b32  	%r73, %r59, -2;
	add.s32 	%r72, %r72, 2;
	shl.b32 	%r60, %r4, 1;
	add.s32 	%r71, %r71, %r60;
	add.s32 	%r70, %r70, %r60;
	setp.ne.s32 	%p8, %r72, 0;
	@%p8 bra 	$L__BB2_8;
$L__BB2_13:
	and.b32  	%r61, %r1, 1;
	setp.eq.b32 	%p9, %r61, 1;
	@%p9 bra 	$L__BB2_16;
	add.s32 	%r62, %r73, %r5;
	mad.lo.s32 	%r20, %r62, %r4, %r6;
	setp.ge.s32 	%p10, %r20, %r26;
	@%p10 bra 	$L__BB2_16;
	mul.wide.s32 	%rd101, %r20, 4;
	add.s64 	%rd102, %rd5, %rd101;
	ld.global.u32 	%r63, [%rd102];
	mul.wide.s32 	%rd103, %r63, 8;
	add.s64 	%rd104, %rd4, %rd103;
	ld.global.f64 	%fd93, [%rd104];
	mul.wide.s32 	%rd105, %r20, 8;
	add.s64 	%rd106, %rd3, %rd105;
	ld.global.f64 	%fd94, [%rd106];
	add.s64 	%rd107, %rd2, %rd101;
	ld.global.u32 	%r64, [%rd107];
	mul.wide.s32 	%rd108, %r64, 8;
	add.s64 	%rd109, %rd3, %rd108;
	ld.global.f64 	%fd95, [%rd109];
	mul.wide.s32 	%rd110, %r27, 4;
	add.s64 	%rd111, %rd107, %rd110;
	ld.global.u32 	%r65, [%rd111];
	mul.wide.s32 	%rd112, %r65, 8;
	add.s64 	%rd113, %rd3, %rd112;
	ld.global.f64 	%fd96, [%rd113];
	add.s64 	%rd114, %rd111, %rd110;
	ld.global.u32 	%r66, [%rd114];
	mul.wide.s32 	%rd115, %r66, 8;
	add.s64 	%rd116, %rd3, %rd115;
	ld.global.f64 	%fd97, [%rd116];
	add.s64 	%rd117, %rd114, %rd110;
	ld.global.u32 	%r67, [%rd117];
	mul.wide.s32 	%rd118, %r67, 8;
	add.s64 	%rd119, %rd3, %rd118;
	ld.global.f64 	%fd98, [%rd119];
	add.s64 	%rd120, %rd117, %rd110;
	ld.global.u32 	%r68, [%rd120];
	mul.wide.s32 	%rd121, %r68, 8;
	add.s64 	%rd122, %rd3, %rd121;
	ld.global.f64 	%fd99, [%rd122];
	add.s64 	%rd123, %rd120, %rd110;
	ld.global.u32 	%r69, [%rd123];
	mul.wide.s32 	%rd124, %r69, 8;
	add.s64 	%rd125, %rd3, %rd124;
	ld.global.f64 	%fd100, [%rd125];
	sub.f64 	%fd101, %fd95, %fd96;
	mul.f64 	%fd102, %fd1, %fd101;
	mul.f64 	%fd103, %fd102, 0d4010000000000000;
	sub.f64 	%fd104, %fd97, %fd98;
	mul.f64 	%fd105, %fd1, %fd104;
	mul.f64 	%fd106, %fd105, 0d4010000000000000;
	sub.f64 	%fd107, %fd99, %fd100;
	mul.f64 	%fd108, %fd1, %fd107;
	mul.f64 	%fd109, %fd108, 0d4010000000000000;
	add.s64 	%rd126, %rd1, %rd105;
	st.global.f64 	[%rd126], %fd103;
	mul.wide.s32 	%rd127, %r27, 8;
	add.s64 	%rd128, %rd126, %rd127;
	st.global.f64 	[%rd128], %fd106;
	add.s64 	%rd129, %rd128, %rd127;
	st.global.f64 	[%rd129], %fd109;
	mov.f64 	%fd110, 0d3FF0000000000000;
	sub.f64 	%fd111, %fd110, %fd1;
	fma.rn.f64 	%fd112, %fd1, %fd93, 0d0000000000000000;
	mul.f64 	%fd113, %fd112, 0d3FD0000000000000;
	fma.rn.f64 	%fd114, %fd111, %fd94, %fd113;
	st.global.f64 	[%rd106], %fd114;
	mul.f64 	%fd115, %fd112, 0d3FC0000000000000;
	fma.rn.f64 	%fd116, %fd111, %fd95, %fd115;
	st.global.f64 	[%rd113], %fd116;
	fma.rn.f64 	%fd117, %fd111, %fd96, %fd115;
	st.global.f64 	[%rd109], %fd117;
	fma.rn.f64 	%fd118, %fd111, %fd97, %fd115;
	st.global.f64 	[%rd119], %fd118;
	fma.rn.f64 	%fd119, %fd111, %fd98, %fd115;
	st.global.f64 	[%rd116], %fd119;
	fma.rn.f64 	%fd120, %fd111, %fd99, %fd115;
	st.global.f64 	[%rd125], %fd120;
	fma.rn.f64 	%fd121, %fd111, %fd100, %fd115;
	st.global.f64 	[%rd122], %fd121;
$L__BB2_16:
	ret;

}
	// .globl	_Z30dvc_ScaLBL_D3Q7_AAeven_PoissonPiPdS0_S0_S0_ddbiii
.visible .entry _Z30dvc_ScaLBL_D3Q7_AAeven_PoissonPiPdS0_S0_S0_ddbiii(
	.param .u64 .ptr .align 1 _Z30dvc_ScaLBL_D3Q7_AAeven_PoissonPiPdS0_S0_S0_ddbiii_param_0,
	.param .u64 .ptr .align 1 _Z30dvc_ScaLBL_D3Q7_AAeven_PoissonPiPdS0_S0_S0_ddbiii_param_1,
	.param .u64 .ptr .align 1 _Z30dvc_ScaLBL_D3Q7_AAeven_PoissonPiPdS0_S0_S0_ddbiii_param_2,
	.param .u64 .ptr .align 1 _Z30dvc_ScaLBL_D3Q7_AAeven_PoissonPiPdS0_S0_S0_ddbiii_param_3,
	.param .u64 .ptr .align 1 _Z30dvc_ScaLBL_D3Q7_AAeven_PoissonPiPdS0_S0_S0_ddbiii_param_4,
	.param .f64 _Z30dvc_ScaLBL_D3Q7_AAeven_PoissonPiPdS0_S0_S0_ddbiii_param_5,
	.param .f64 _Z30dvc_ScaLBL_D3Q7_AAeven_PoissonPiPdS0_S0_S0_ddbiii_param_6,
	.param .u8 _Z30dvc_ScaLBL_D3Q7_AAeven_PoissonPiPdS0_S0_S0_ddbiii_param_7,
	.param .u32 _Z30dvc_ScaLBL_D3Q7_AAeven_PoissonPiPdS0_S0_S0_ddbiii_param_8,
	.param .u32 _Z30dvc_ScaLBL_D3Q7_AAeven_PoissonPiPdS0_S0_S0_ddbiii_param_9,
	.param .u32 _Z30dvc_ScaLBL_D3Q7_AAeven_PoissonPiPdS0_S0_S0_ddbiii_param_10
)
{
	.reg .pred 	%p<15>;
	.reg .b16 	%rs<2>;
	.reg .b32 	%r<129>;
	.reg .b64 	%rd<144>;
	.reg .b64 	%fd<187>;

	ld.param.u64 	%rd6, [_Z30dvc_ScaLBL_D3Q7_AAeven_PoissonPiPdS0_S0_S0_ddbiii_param_0];
	ld.param.u64 	%rd7, [_Z30dvc_ScaLBL_D3Q7_AAeven_PoissonPiPdS0_S0_S0_ddbiii_param_1];
	ld.param.u64 	%rd8, [_Z30dvc_ScaLBL_D3Q7_AAeven_PoissonPiPdS0_S0_S0_ddbiii_param_4];
	ld.param.f64 	%fd3, [_Z30dvc_ScaLBL_D3Q7_AAeven_PoissonPiPdS0_S0_S0_ddbiii_param_5];
	ld.param.s8 	%rs1, [_Z30dvc_ScaLBL_D3Q7_AAeven_PoissonPiPdS0_S0_S0_ddbiii_param_7];
	ld.param.u32 	%r56, [_Z30dvc_ScaLBL_D3Q7_AAeven_PoissonPiPdS0_S0_S0_ddbiii_param_8];
	ld.param.u32 	%r58, [_Z30dvc_ScaLBL_D3Q7_AAeven_PoissonPiPdS0_S0_S0_ddbiii_param_10];
	cvta.to.global.u64 	%rd1, %rd8;
	cvta.to.global.u64 	%rd2, %rd7;
	cvta.to.global.u64 	%rd3, %rd6;
	rcp.rn.f64 	%fd1, %fd3;
	shr.s32 	%r59, %r58, 31;
	shr.u32 	%r60, %r59, 14;
	add.s32 	%r61, %r58, %r60;
	shr.s32 	%r1, %r61, 18;
	setp.lt.s32 	%p1, %r58, -262143;
	@%p1 bra 	$L__BB3_22;
	add.s32 	%r2, %r1, 1;
	mov.u32 	%r3, %ctaid.x;
	mov.u32 	%r4, %ntid.x;
	mad.lo.s32 	%r5, %r3, %r1, %r3;
	mov.u32 	%r62, %tid.x;
	add.s32 	%r6, %r56, %r62;
	setp.ne.s16 	%p2, %rs1, 1;
	shl.b32 	%r7, %r58, 1;
	@%p2 bra 	$L__BB3_12;
	add.s32 	%r86, %r58, 262143;
	setp.lt.u32 	%p9, %r86, 524287;
	mov.b32 	%r120, 0;
	@%p9 bra 	$L__BB3_9;
	and.b32  	%r87, %r2, -2;
	neg.s32 	%r119, %r87;
	mad.lo.s32 	%r88, %r4, %r5, %r4;
	add.s32 	%r118, %r6, %r88;
	shl.b32 	%r89, %r58, 2;
	add.s32 	%r117, %r118, %r89;
	mul.lo.s32 	%r90, %r58, 6;
	add.s32 	%r116, %r118, %r90;
	mul.lo.s32 	%r91, %r4, %r3;
	mad.lo.s32 	%r113, %r91, %r2, %r6;
	add.s32 	%r115, %r113, %r89;
	add.s32 	%r114, %r113, %r90;
	mul.wide.s32 	%rd82, %r7, 8;
	mul.wide.s32 	%rd84, %r58, 8;
$L__BB3_4:
	ld.param.u32 	%r110, [_Z30dvc_ScaLBL_D3Q7_AAeven_PoissonPiPdS0_S0_S0_ddbiii_param_9];
	setp.ge.s32 	%p10, %r113, %r110;
	@%p10 bra 	$L__BB3_6;
	ld.param.u64 	%rd141, [_Z30dvc_ScaLBL_D3Q7_AAeven_PoissonPiPdS0_S0_S0_ddbiii_param_3];
	mul.wide.s32 	%rd75, %r113, 4;
	add.s64 	%rd76, %rd3, %rd75;
	ld.global.u32 	%r92, [%rd76];
	cvta.to.global.u64 	%rd77, %rd141;
	mul.wide.s32 	%rd78, %r92, 8;
	add.s64 	%rd79, %rd77, %rd78;
	ld.global.f64 	%fd97, [%rd79];
	mul.wide.s32 	%rd80, %r113, 8;
	add.s64 	%rd81, %rd2, %rd80;
	ld.global.f64 	%fd98, [%rd81];
	add.s64 	%rd83, %rd81, %rd82;
	ld.global.f64 	%fd99, [%rd83];
	add.s64 	%rd85, %rd81, %rd84;
	ld.global.f64 	%fd100, [%rd85];
	mul.wide.s32 	%rd86, %r115, 8;
	add.s64 	%rd87, %rd2, %rd86;
	ld.global.f64 	%fd101, [%rd87];
	add.s64 	%rd88, %rd83, %rd84;
	ld.global.f64 	%fd102, [%rd88];
	mul.wide.s32 	%rd89, %r114, 8;
	add.s64 	%rd90, %rd2, %rd89;
	ld.global.f64 	%fd103, [%rd90];
	add.s64 	%rd91, %rd87, %rd84;
	ld.global.f64 	%fd104, [%rd91];
	sub.f64 	%fd105, %fd99, %fd100;
	mul.f64 	%fd106, %fd1, %fd105;
	mul.f64 	%fd107, %fd106, 0d4010000000000000;
	sub.f64 	%fd108, %fd101, %fd102;
	mul.f64 	%fd109, %fd1, %fd108;
	mul.f64 	%fd110, %fd109, 0d4010000000000000;
	sub.f64 	%fd111, %fd103, %fd104;
	mul.f64 	%fd112, %fd1, %fd111;
	mul.f64 	%fd113, %fd112, 0d4010000000000000;
	add.s64 	%rd92, %rd1, %rd80;
	st.global.f64 	[%rd92], %fd107;
	add.s64 	%rd93, %rd92, %rd84;
	st.global.f64 	[%rd93], %fd110;
	add.s64 	%rd94, %rd93, %rd84;
	st.global.f64 	[%rd94], %fd113;
	mov.f64 	%fd114, 0d3FF0000000000000;
	sub.f64 	%fd115, %fd114, %fd1;
	fma.rn.f64 	%fd116, %fd1, %fd97, 0d0000000000000000;
	mul.f64 	%fd117, %fd116, 0d3FD0000000000000;
	fma.rn.f64 	%fd118, %fd115, %fd98, %fd117;
	st.global.f64 	[%rd81], %fd118;
	mul.f64 	%fd119, %fd116, 0d3FC0000000000000;
	fma.rn.f64 	%fd120, %fd115, %fd99, %fd119;
	st.global.f64 	[%rd85], %fd120;
	fma.rn.f64 	%fd121, %fd115, %fd100, %fd119;
	st.global.f64 	[%rd83], %fd121;
	fma.rn.f64 	%fd122, %fd115, %fd101, %fd119;
	st.global.f64 	[%rd88], %fd122;
	fma.rn.f64 	%fd123, %fd115, %fd102, %fd119;
	st.global.f64 	[%rd87], %fd123;
	fma.rn.f64 	%fd124, %fd115, %fd103, %fd119;
	st.global.f64 	[%rd91], %fd124;
	fma.rn.f64 	%fd125, %fd115, %fd104, %fd119;
	st.global.f64 	[%rd90], %fd125;
$L__BB3_6:
	ld.param.u32 	%r111, [_Z30dvc_ScaLBL_D3Q7_AAeven_PoissonPiPdS0_S0_S0_ddbiii_param_9];
	setp.ge.s32 	%p11, %r118, %r111;
	@%p11 bra 	$L__BB3_8;
	ld.param.u64 	%rd142, [_Z30dvc_ScaLBL_D3Q7_AAeven_PoissonPiPdS0_S0_S0_ddbiii_param_3];
	mul.wide.s32 	%rd95, %r118, 4;
	add.s64 	%rd96, %rd3, %rd95;
	ld.global.u32 	%r93, [%rd96];
	cvta.to.global.u64 	%rd97, %rd142;
	mul.wide.s32 	%rd98, %r93, 8;
	add.s64 	%rd99, %rd97, %rd98;
	ld.global.f64 	%fd126, [%rd99];
	mul.wide.s32 	%rd100, %r118, 8;
	add.s64 	%rd101, %rd2, %rd100;
	ld.global.f64 	%fd127, [%rd101];
	mul.wide.s32 	%rd102, %r7, 8;
	add.s64 	%rd103, %rd101, %rd102;
	ld.global.f64 	%fd128, [%rd103];
	mul.wide.s32 	%rd104, %r58, 8;
	add.s64 	%rd105, %rd101, %rd104;
	ld.global.f64 	%fd129, [%rd105];
	mul.wide.s32 	%rd106, %r117, 8;
	add.s64 	%rd107, %rd2, %rd106;
	ld.global.f64 	%fd130, [%rd107];
	add.s64 	%rd108, %rd103, %rd104;
	ld.global.f64 	%fd131, [%rd108];
	mul.wide.s32 	%rd109, %r116, 8;
	add.s64 	%rd110, %rd2, %rd109;
	ld.global.f64 	%fd132, [%rd110];
	add.s64 	%rd111, %rd107, %rd104;
	ld.global.f64 	%fd133, [%rd111];
	sub.f64 	%fd134, %fd128, %fd129;
	mul.f64 	%fd135, %fd1, %fd134;
	mul.f64 	%fd136, %fd135, 0d4010000000000000;
	sub.f64 	%fd137, %fd130, %fd131;
	mul.f64 	%fd138, %fd1, %fd137;
	mul.f64 	%fd139, %fd138, 0d4010000000000000;
	sub.f64 	%fd140, %fd132, %fd133;
	mul.f64 	%fd141, %fd1, %fd140;
	mul.f64 	%fd142, %fd141, 0d4010000000000000;
	add.s64 	%rd112, %rd1, %rd100;
	st.global.f64 	[%rd112], %fd136;
	add.s64 	%rd113, %rd112, %rd104;
	st.global.f64 	[%rd113], %fd139;
	add.s64 	%rd114, %rd113, %rd104;
	st.global.f64 	[%rd114], %fd142;
	mov.f64 	%fd143, 0d3FF0000000000000;
	sub.f64 	%fd144, %fd143, %fd1;
	fma.rn.f64 	%fd145, %fd1, %fd126, 0d0000000000000000;
	mul.f64 	%fd146, %fd145, 0d3FD0000000000000;
	fma.rn.f64 	%fd147, %fd144, %fd127, %fd146;
	st.global.f64 	[%rd101], %fd147;
	mul.f64 	%fd148, %fd145, 0d3FC0000000000000;
	fma.rn.f64 	%fd149, %fd144, %fd128, %fd148;
	st.global.f64 	[%rd105], %fd149;
	fma.rn.f64 	%fd150, %fd144, %fd129, %fd148;
	st.global.f64 	[%rd103], %fd150;
	fma.rn.f64 	%fd151, %fd144, %fd130, %fd148;
	st.global.f64 	[%rd108], %fd151;
	fma.rn.f64 	%fd152, %fd144, %fd131, %fd148;
	st.global.f64 	[%rd107], %fd152;
	fma.rn.f64 	%fd153, %fd144, %fd132, %fd148;
	st.global.f64 	[%rd111], %fd153;
	fma.rn.f64 	%fd154, %fd144, %fd133, %fd148;
	st.global.f64 	[%rd110], %fd154;
$L__BB3_8:
	add.s32 	%r94, %r1, 1;
	and.b32  	%r120, %r94, -2;
	add.s32 	%r119, %r119, 2;
	mov.u32 	%r95, %ntid.x;
	shl.b32 	%r96, %r95, 1;
	add.s32 	%r118, %r118, %r96;
	add.s32 	%r117, %r117, %r96;
	add.s32 	%r116, %r116, %r96;
	add.s32 	%r115, %r115, %r96;
	add.s32 	%r114, %r114, %r96;
	add.s32 	%r113, %r113, %r96;
	setp.ne.s32 	%p12, %r119, 0;
	@%p12 bra 	$L__BB3_4;
$L__BB3_9:
	and.b32  	%r97, %r1, 1;
	setp.eq.b32 	%p13, %r97, 1;
	@%p13 bra 	$L__BB3_22;
	ld.param.u32 	%r112, [_Z30dvc_ScaLBL_D3Q7_AAeven_PoissonPiPdS0_S0_S0_ddbiii_param_9];
	add.s32 	%r98, %r120, %r5;
	mov.u32 	%r99, %ntid.x;
	mad.lo.s32 	%r31, %r98, %r99, %r6;
	setp.ge.s32 	%p14, %r31, %r112;
	@%p14 bra 	$L__BB3_22;
	ld.param.u64 	%rd143, [_Z30dvc_ScaLBL_D3Q7_AAeven_PoissonPiPdS0_S0_S0_ddbiii_param_3];
	mul.wide.s32 	%rd115, %r31, 4;
	add.s64 	%rd116, %rd3, %rd115;
	ld.global.u32 	%r100, [%rd116];
	cvta.to.global.u64 	%rd117, %rd143;
	mul.wide.s32 	%rd118, %r100, 8;
	add.s64 	%rd119, %rd117, %rd118;
	ld.global.f64 	%fd155, [%rd119];
	mul.wide.s32 	%rd120, %r31, 8;
	add.s64 	%rd121, %rd2, %rd120;
	ld.global.f64 	%fd156, [%rd121];
	add.s32 	%r101, %r7, %r31;
	mul.wide.s32 	%rd122, %r7, 8;
	add.s64 	%rd123, %rd121, %rd122;
	ld.global.f64 	%fd157, [%rd123];
	sub.s32 	%r102, %r101, %r58;
	mul.wide.s32 	%rd124, %r58, 8;
	add.s64 	%rd125, %rd121, %rd124;
	ld.global.f64 	%fd158, [%rd125];
	mul.lo.s32 	%r103, %r58, 3;
	add.s32 	%r104, %r102, %r103;
	mul.wide.s32 	%rd126, %r104, 8;
	add.s64 	%rd127, %rd2, %rd126;
	ld.global.f64 	%fd159, [%rd127];
	add.s32 	%r105, %r101, %r58;
	add.s64 	%rd128, %rd123, %rd124;
	ld.global.f64 	%fd160, [%rd128];
	add.s32 	%r106, %r105, %r103;
	mul.wide.s32 	%rd129, %r106, 8;
	add.s64 	%rd130, %rd2, %rd129;
	ld.global.f64 	%fd161, [%rd130];
	add.s64 	%rd131, %rd127, %rd124;
	ld.global.f64 	%fd162, [%rd131];
	sub.f64 	%fd163, %fd157, %fd158;
	mul.f64 	%fd164, %fd1, %fd163;
	mul.f64 	%fd165, %fd164, 0d4010000000000000;
	sub.f64 	%fd166, %fd159, %fd160;
	mul.f64 	%fd167, %fd1, %fd166;
	mul.f64 	%fd168, %fd167, 0d4010000000000000;
	sub.f64 	%fd169, %fd161, %fd162;
	mul.f64 	%fd170, %fd1, %fd169;
	mul.f64 	%fd171, %fd170, 0d4010000000000000;
	add.s64 	%rd132, %rd1, %rd120;
	st.global.f64 	[%rd132], %fd165;
	add.s64 	%rd133, %rd132, %rd124;
	st.global.f64 	[%rd133], %fd168;
	add.s64 	%rd134, %rd133, %rd124;
	st.global.f64 	[%rd134], %fd171;
	mov.f64 	%fd172, 0d3FF0000000000000;
	sub.f64 	%fd173, %fd172, %fd1;
	fma.rn.f64 	%fd174, %fd1, %fd155, 0d0000000000000000;
	mul.f64 	%fd175, %fd174, 0d3FD0000000000000;
	fma.rn.f64 	%fd176, %fd173, %fd156, %fd175;
	st.global.f64 	[%rd121], %fd176;
	mul.f64 	%fd177, %fd174, 0d3FC0000000000000;
	fma.rn.f64 	%fd178, %fd173, %fd157, %fd177;
	st.global.f64 	[%rd125], %fd178;
	fma.rn.f64 	%fd179, %fd173, %fd158, %fd177;
	st.global.f64 	[%rd123], %fd179;
	fma.rn.f64 	%fd180, %fd173, %fd159, %fd177;
	st.global.f64 	[%rd128], %fd180;
	fma.rn.f64 	%fd181, %fd173, %fd160, %fd177;
	st.global.f64 	[%rd127], %fd181;
	fma.rn.f64 	%fd182, %fd173, %fd161, %fd177;
	st.global.f64 	[%rd131], %fd182;
	fma.rn.f64 	%fd183, %fd173, %fd162, %fd177;
	st.global.f64 	[%rd130], %fd183;
	bra.uni 	$L__BB3_22;
$L__BB3_12:
	add.s32 	%r64, %r58, 262143;
	setp.lt.u32 	%p3, %r64, 524287;
	mov.b32 	%r128, 0;
	@%p3 bra 	$L__BB3_19;
	and.b32  	%r65, %r2, -2;
	neg.s32 	%r127, %r65;
	mad.lo.s32 	%r66, %r4, %r5, %r4;
	add.s32 	%r126, %r6, %r66;
	shl.b32 	%r67, %r58, 2;
	add.s32 	%r125, %r126, %r67;
	mul.lo.s32 	%r68, %r58, 6;
	add.s32 	%r124, %r126, %r68;
	mul.lo.s32 	%r69, %r4, %r3;
	mad.lo.s32 	%r121, %r69, %r2, %r6;
	add.s32 	%r123, %r121, %r67;
	add.s32 	%r122, %r121, %r68;
	mul.wide.s32 	%rd18, %r7, 8;
	mul.wide.s32 	%rd20, %r58, 8;
$L__BB3_14:
	ld.param.u32 	%r107, [_Z30dvc_ScaLBL_D3Q7_AAeven_PoissonPiPdS0_S0_S0_ddbiii_param_9];
	setp.ge.s32 	%p4, %r121, %r107;
	@%p4 bra 	$L__BB3_16;
	ld.param.f64 	%fd184, [_Z30dvc_ScaLBL_D3Q7_AAeven_PoissonPiPdS0_S0_S0_ddbiii_param_6];
	ld.param.u64 	%rd138, [_Z30dvc_ScaLBL_D3Q7_AAeven_PoissonPiPdS0_S0_S0_ddbiii_param_3];
	ld.param.u64 	%rd135, [_Z30dvc_ScaLBL_D3Q7_AAeven_PoissonPiPdS0_S0_S0_ddbiii_param_2];
	cvta.to.global.u64 	%rd9, %rd135;
	mul.wide.s32 	%rd10, %r121, 8;
	add.s64 	%rd11, %rd9, %rd10;
	ld.global.f64 	%fd4, [%rd11];
	div.rn.f64 	%fd5, %fd4, %fd184;
	mul.wide.s32 	%rd12, %r121, 4;
	add.s64 	%rd13, %rd3, %rd12;
	ld.global.u32 	%r70, [%rd13];
	cvta.to.global.u64 	%rd14, %rd138;
	mul.wide.s32 	%rd15, %r70, 8;
	add.s64 	%rd16, %rd14, %rd15;
	ld.global.f64 	%fd6, [%rd16];
	add.s64 	%rd17, %rd2, %rd10;
	ld.global.f64 	%fd7, [%rd17];
	add.s64 	%rd19, %rd17, %rd18;
	ld.global.f64 	%fd8, [%rd19];
	add.s64 	%rd21, %rd17, %rd20;
	ld.global.f64 	%fd9, [%rd21];
	mul.wide.s32 	%rd22, %r123, 8;
	add.s64 	%rd23, %rd2, %rd22;
	ld.global.f64 	%fd10, [%rd23];
	add.s64 	%rd24, %rd19, %rd20;
	ld.global.f64 	%fd11, [%rd24];
	mul.wide.s32 	%rd25, %r122, 8;
	add.s64 	%rd26, %rd2, %rd25;
	ld.global.f64 	%fd12, [%rd26];
	add.s64 	%rd27, %rd23, %rd20;
	ld.global.f64 	%fd13, [%rd27];
	sub.f64 	%fd14, %fd8, %fd9;
	mul.f64 	%fd15, %fd1, %fd14;
	mul.f64 	%fd16, %fd15, 0d4010000000000000;
	sub.f64 	%fd17, %fd10, %fd11;
	mul.f64 	%fd18, %fd1, %fd17;
	mul.f64 	%fd19, %fd18, 0d4010000000000000;
	sub.f64 	%fd20, %fd12, %fd13;
	mul.f64 	%fd21, %fd1, %fd20;
	mul.f64 	%fd22, %fd21, 0d4010000000000000;
	add.s64 	%rd28, %rd1, %rd10;
	st.global.f64 	[%rd28], %fd16;
	add.s64 	%rd29, %rd28, %rd20;
	st.global.f64 	[%rd29], %fd19;
	add.s64 	%rd30, %rd29, %rd20;
	st.global.f64 	[%rd30], %fd22;
	mov.f64 	%fd23, 0d3FF0000000000000;
	sub.f64 	%fd24, %fd23, %fd1;
	fma.rn.f64 	%fd25, %fd1, %fd6, %fd5;
	mul.f64 	%fd26, %fd25, 0d3FD0000000000000;
	fma.rn.f64 	%fd27, %fd24, %fd7, %fd26;
	st.global.f64 	[%rd17], %fd27;
	mul.f64 	%fd28, %fd25, 0d3FC0000000000000;
	fma.rn.f64 	%fd29, %fd24, %fd8, %fd28;
	st.global.f64 	[%rd21], %fd29;
	fma.rn.f64 	%fd30, %fd24, %fd9, %fd28;
	st.global.f64 	[%rd19], %fd30;
	fma.rn.f64 	%fd31, %fd24, %fd10, %fd28;
	st.global.f64 	[%rd24], %fd31;
	fma.rn.f64 	%fd32, %fd24, %fd11, %fd28;
	st.global.f64 	[%rd23], %fd32;
	fma.rn.f64 	%fd33, %fd24, %fd12, %fd28;
	st.global.f64 	[%rd27], %fd33;
	fma.rn.f64 	%fd34, %fd24, %fd13, %fd28;
	st.global.f64 	[%rd26], %fd34;
$L__BB3_16:
	ld.param.u32 	%r108, [_Z30dvc_ScaLBL_D3Q7_AAeven_PoissonPiPdS0_S0_S0_ddbiii_param_9];
	setp.ge.s32 	%p5, %r126, %r108;
	@%p5 bra 	$L__BB3_18;
	ld.param.f64 	%fd185, [_Z30dvc_ScaLBL_D3Q7_AAeven_PoissonPiPdS0_S0_S0_ddbiii_param_6];
	ld.param.u64 	%rd139, [_Z30dvc_ScaLBL_D3Q7_AAeven_PoissonPiPdS0_S0_S0_ddbiii_param_3];
	ld.param.u64 	%rd136, [_Z30dvc_ScaLBL_D3Q7_AAeven_PoissonPiPdS0_S0_S0_ddbiii_param_2];
	cvta.to.global.u64 	%rd31, %rd136;
	mul.wide.s32 	%rd32, %r126, 8;
	add.s64 	%rd33, %rd31, %rd32;
	ld.global.f64 	%fd35, [%rd33];
	div.rn.f64 	%fd36, %fd35, %fd185;
	mul.wide.s32 	%rd34, %r126, 4;
	add.s64 	%rd35, %rd3, %rd34;
	ld.global.u32 	%r71, [%rd35];
	cvta.to.global.u64 	%rd36, %rd139;
	mul.wide.s32 	%rd37, %r71, 8;
	add.s64 	%rd38, %rd36, %rd37;
	ld.global.f64 	%fd37, [%rd38];
	add.s64 	%rd39, %rd2, %rd32;
	ld.global.f64 	%fd38, [%rd39];
	mul.wide.s32 	%rd40, %r7, 8;
	add.s64 	%rd41, %rd39, %rd40;
	ld.global.f64 	%fd39, [%rd41];
	mul.wide.s32 	%rd42, %r58, 8;
	add.s64 	%rd43, %rd39, %rd42;
	ld.global.f64 	%fd40, [%rd43];
	mul.wide.s32 	%rd44, %r125, 8;
	add.s64 	%rd45, %rd2, %rd44;
	ld.global.f64 	%fd41, [%rd45];
	add.s64 	%rd46, %rd41, %rd42;
	ld.global.f64 	%fd42, [%rd46];
	mul.wide.s32 	%rd47, %r124, 8;
	add.s64 	%rd48, %rd2, %rd47;
	ld.global.f64 	%fd43, [%rd48];
	add.s64 	%rd49, %rd45, %rd42;
	ld.global.f64 	%fd44, [%rd49];
	sub.f64 	%fd45, %fd39, %fd40;
	mul.f64 	%fd46, %fd1, %fd45;
	mul.f64 	%fd47, %fd46, 0d4010000000000000;
	sub.f64 	%fd48, %fd41, %fd42;
	mul.f64 	%fd49, %fd1, %fd48;
	mul.f64 	%fd50, %fd49, 0d4010000000000000;
	sub.f64 	%fd51, %fd43, %fd44;
	mul.f64 	%fd52, %fd1, %fd51;
	mul.f64 	%fd53, %fd52, 0d4010000000000000;
	add.s64 	%rd50, %rd1, %rd32;
	st.global.f64 	[%rd50], %fd47;
	add.s64 	%rd51, %rd50, %rd42;
	st.global.f64 	[%rd51], %fd50;
	add.s64 	%rd52, %rd51, %rd42;
	st.global.f64 	[%rd52], %fd53;
	mov.f64 	%fd54, 0d3FF0000000000000;
	sub.f64 	%fd55, %fd54, %fd1;
	fma.rn.f64 	%fd56, %fd1, %fd37, %fd36;
	mul.f64 	%fd57, %fd56, 0d3FD0000000000000;
	fma.rn.f64 	%fd58, %fd55, %fd38, %fd57;
	st.global.f64 	[%rd39], %fd58;
	mul.f64 	%fd59, %fd56, 0d3FC0000000000000;
	fma.rn.f64 	%fd60, %fd55, %fd39, %fd59;
	st.global.f64 	[%rd43], %fd60;
	fma.rn.f64 	%fd61, %fd55, %fd40, %fd59;
	st.global.f64 	[%rd41], %fd61;
	fma.rn.f64 	%fd62, %fd55, %fd41, %fd59;
	st.global.f64 	[%rd46], %fd62;
	fma.rn.f64 	%fd63, %fd55, %fd42, %fd59;
	st.global.f64 	[%rd45], %fd63;
	fma.rn.f64 	%fd64, %fd55, %fd43, %fd59;
	st.global.f64 	[%rd49], %fd64;
	fma.rn.f64 	%fd65, %fd55, %fd44, %fd59;
	st.global.f64 	[%rd48], %fd65;
$L__BB3_18:
	add.s32 	%r72, %r1, 1;
	and.b32  	%r128, %r72, -2;
	add.s32 	%r127, %r127, 2;
	mov.u32 	%r73, %ntid.x;
	shl.b32 	%r74, %r73, 1;
	add.s32 	%r126, %r126, %r74;
	add.s32 	%r125, %r125, %r74;
	add.s32 	%r124, %r124, %r74;
	add.s32 	%r123, %r123, %r74;
	add.s32 	%r122, %r122, %r74;
	add.s32 	%r121, %r121, %r74;
	setp.ne.s32 	%p6, %r127, 0;
	@%p6 bra 	$L__BB3_14;
$L__BB3_19:
	and.b32  	%r75, %r1, 1;
	setp.eq.b32 	%p7, %r75, 1;
	@%p7 bra 	$L__BB3_22;
	ld.param.u32 	%r109, [_Z30dvc_ScaLBL_D3Q7_AAeven_PoissonPiPdS0_S0_S0_ddbiii_param_9];
	add.s32 	%r76, %r128, %r5;
	mov.u32 	%r77, %ntid.x;
	mad.lo.s32 	%r55, %r76, %r77, %r6;
	setp.ge.s32 	%p8, %r55, %r109;
	@%p8 bra 	$L__BB3_22;
	ld.param.f64 	%fd186, [_Z30dvc_ScaLBL_D3Q7_AAeven_PoissonPiPdS0_S0_S0_ddbiii_param_6];
	ld.param.u64 	%rd140, [_Z30dvc_ScaLBL_D3Q7_AAeven_PoissonPiPdS0_S0_S0_ddbiii_param_3];
	ld.param.u64 	%rd137, [_Z30dvc_ScaLBL_D3Q7_AAeven_PoissonPiPdS0_S0_S0_ddbiii_param_2];
	cvta.to.global.u64 	%rd53, %rd137;
	mul.wide.s32 	%rd54, %r55, 8;
	add.s64 	%rd55, %rd53, %rd54;
	ld.global.f64 	%fd66, [%rd55];
	div.rn.f64 	%fd67, %fd66, %fd186;
	mul.wide.s32 	%rd56, %r55, 4;
	add.s64 	%rd57, %rd3, %rd56;
	ld.global.u32 	%r78, [%rd57];
	cvta.to.global.u64 	%rd58, %rd140;
	mul.wide.s32 	%rd59, %r78, 8;
	add.s64 	%rd60, %rd58, %rd59;
	ld.global.f64 	%fd68, [%rd60];
	add.s64 	%rd61, %rd2, %rd54;
	ld.global.f64 	%fd69, [%rd61];
	add.s32 	%r79, %r7, %r55;
	mul.wide.s32 	%rd62, %r7, 8;
	add.s64 	%rd63, %rd61, %rd62;
	ld.global.f64 	%fd70, [%rd63];
	sub.s32 	%r80, %r79, %r58;
	mul.wide.s32 	%rd64, %r58, 8;
	add.s64 	%rd65, %rd61, %rd64;
	ld.global.f64 	%fd71, [%rd65];
	mul.lo.s32 	%r81, %r58, 3;
	add.s32 	%r82, %r80, %r81;
	mul.wide.s32 	%rd66, %r82, 8;
	add.s64 	%rd67, %rd2, %rd66;
	ld.global.f64 	%fd72, [%rd67];
	add.s32 	%r83, %r79, %r58;
	add.s64 	%rd68, %rd63, %rd64;
	ld.global.f64 	%fd73, [%rd68];
	add.s32 	%r84, %r83, %r81;
	mul.wide.s32 	%rd69, %r84, 8;
	add.s64 	%rd70, %rd2, %rd69;
	ld.global.f64 	%fd74, [%rd70];
	add.s64 	%rd71, %rd67, %rd64;
	ld.global.f64 	%fd75, [%rd71];
	sub.f64 	%fd76, %fd70, %fd71;
	mul.f64 	%fd77, %fd1, %fd76;
	mul.f64 	%fd78, %fd77, 0d4010000000000000;
	sub.f64 	%fd79, %fd72, %fd73;
	mul.f64 	%fd80, %fd1, %fd79;
	mul.f64 	%fd81, %fd80, 0d4010000000000000;
	sub.f64 	%fd82, %fd74, %fd75;
	mul.f64 	%fd83, %fd1, %fd82;
	mul.f64 	%fd84, %fd83, 0d4010000000000000;
	add.s64 	%rd72, %rd1, %rd54;
	st.global.f64 	[%rd72], %fd78;
	add.s64 	%rd73, %rd72, %rd64;
	st.global.f64 	[%rd73], %fd81;
	add.s64 	%rd74, %rd73, %rd64;
	st.global.f64 	[%rd74], %fd84;
	mov.f64 	%fd85, 0d3FF0000000000000;
	sub.f64 	%fd86, %fd85, %fd1;
	fma.rn.f64 	%fd87, %fd1, %fd68, %fd67;
	mul.f64 	%fd88, %fd87, 0d3FD0000000000000;
	fma.rn.f64 	%fd89, %fd86, %fd69, %fd88;
	st.global.f64 	[%rd61], %fd89;
	mul.f64 	%fd90, %fd87, 0d3FC0000000000000;
	fma.rn.f64 	%fd91, %fd86, %fd70, %fd90;
	st.global.f64 	[%rd65], %fd91;
	fma.rn.f64 	%fd92, %fd86, %fd71, %fd90;
	st.global.f64 	[%rd63], %fd92;
	fma.rn.f64 	%fd93, %fd86, %fd72, %fd90;
	st.global.f64 	[%rd68], %fd93;
	fma.rn.f64 	%fd94, %fd86, %fd73, %fd90;
	st.global.f64 	[%rd67], %fd94;
	fma.rn.f64 	%fd95, %fd86, %fd74, %fd90;
	st.global.f64 	[%rd71], %fd95;
	fma.rn.f64 	%fd96, %fd86, %fd75, %fd90;
	st.global.f64 	[%rd70], %fd96;
$L__BB3_22:
	ret;

}
	// .globl	_Z28dvc_ScaLBL_D3Q7_Poisson_InitPiPdS0_iii
.visible .entry _Z28dvc_ScaLBL_D3Q7_Poisson_InitPiPdS0_iii(
	.param .u64 .ptr .align 1 _Z28dvc_ScaLBL_D3Q7_Poisson_InitPiPdS0_iii_param_0,
	.param .u64 .ptr .align 1 _Z28dvc_ScaLBL_D3Q7_Poisson_InitPiPdS0_iii_param_1,
	.param .u64 .ptr .align 1 _Z28dvc_ScaLBL_D3Q7_Poisson_InitPiPdS0_iii_param_2,
	.param .u32 _Z28dvc_ScaLBL_D3Q7_Poisson_InitPiPdS0_iii_param_3,
	.param .u32 _Z28dvc_ScaLBL_D3Q7_Poisson_InitPiPdS0_iii_param_4,
	.param .u32 _Z28dvc_ScaLBL_D3Q7_Poisson_InitPiPdS0_iii_param_5
)
{
	.reg .pred 	%p<14>;
	.reg .b32 	%r<60>;
	.reg .b64 	%rd<98>;
	.reg .b64 	%fd<99>;

	ld.param.u64 	%rd4, [_Z28dvc_ScaLBL_D3Q7_Poisson_InitPiPdS0_iii_param_0];
	ld.param.u64 	%rd5, [_Z28dvc_ScaLBL_D3Q7_Poisson_InitPiPdS0_iii_param_1];
	ld.param.u64 	%rd6, [_Z28dvc_ScaLBL_D3Q7_Poisson_InitPiPdS0_iii_param_2];
	ld.param.u32 	%r30, [_Z28dvc_ScaLBL_D3Q7_Poisson_InitPiPdS0_iii_param_3];
	ld.param.u32 	%r31, [_Z28dvc_ScaLBL_D3Q7_Poisson_InitPiPdS0_iii_param_4];
	ld.param.u32 	%r32, [_Z28dvc_ScaLBL_D3Q7_Poisson_InitPiPdS0_iii_param_5];
	cvta.to.global.u64 	%rd1, %rd5;
	cvta.to.global.u64 	%rd2, %rd6;
	cvta.to.global.u64 	%rd3, %rd4;
	setp.lt.s32 	%p1, %r32, -262143;
	@%p1 bra 	$L__BB4_22;
	shr.s32 	%r34, %r32, 31;
	shr.u32 	%r35, %r34, 14;
	add.s32 	%r36, %r32, %r35;
	shr.s32 	%r1, %r36, 18;
	add.s32 	%r2, %r1, 1;
	mov.u32 	%r3, %ctaid.x;
	mov.u32 	%r4, %ntid.x;
	mad.lo.s32 	%r5, %r3, %r1, %r3;
	mov.u32 	%r37, %tid.x;
	add.s32 	%r6, %r30, %r37;
	setp.lt.u32 	%p2, %r1, 3;
	mov.b32 	%r59, 0;
	@%p2 bra 	$L__BB4_12;
	and.b32  	%r59, %r2, -4;
	neg.s32 	%r57, %r59;
	mad.lo.s32 	%r38, %r4, %r5, %r4;
	add.s32 	%r56, %r6, %r38;
	shl.b32 	%r10, %r4, 2;
	add.s32 	%r39, %r5, 2;
	mad.lo.s32 	%r55, %r4, %r39, %r6;
	add.s32 	%r40, %r5, 3;
	mad.lo.s32 	%r54, %r4, %r40, %r6;
	mul.lo.s32 	%r41, %r4, %r3;
	mad.lo.s32 	%r53, %r41, %r2, %r6;
	mul.wide.s32 	%rd13, %r32, 8;
$L__BB4_3:
	.pragma "nounroll";
	setp.ge.s32 	%p3, %r53, %r31;
	@%p3 bra 	$L__BB4_5;
	mul.wide.s32 	%rd7, %r53, 4;
	add.s64 	%rd8, %rd3, %rd7;
	ld.global.u32 	%r42, [%rd8];
	mul.wide.s32 	%rd9, %r42, 8;
	add.s64 	%rd10, %rd2, %rd9;
	ld.global.f64 	%fd1, [%rd10];
	mul.f64 	%fd2, %fd1, 0d3FD0000000000000;
	mul.wide.s32 	%rd11, %r53, 8;
	add.s64 	%rd12, %rd1, %rd11;
	st.global.f64 	[%rd12], %fd2;
	ld.global.f64 	%fd3, [%rd10];
	mul.f64 	%fd4, %fd3, 0d3FC0000000000000;
	add.s64 	%rd14, %rd12, %rd13;
	st.global.f64 	[%rd14], %fd4;
	ld.global.f64 	%fd5, [%rd10];
	mul.f64 	%fd6, %fd5, 0d3FC0000000000000;
	add.s64 	%rd15, %rd14, %rd13;
	st.global.f64 	[%rd15], %fd6;
	ld.global.f64 	%fd7, [%rd10];
	mul.f64 	%fd8, %fd7, 0d3FC0000000000000;
	add.s64 	%rd16, %rd15, %rd13;
	st.global.f64 	[%rd16], %fd8;
	ld.global.f64 	%fd9, [%rd10];
	mul.f64 	%fd10, %fd9, 0d3FC0000000000000;
	add.s64 	%rd17, %rd16, %rd13;
	st.global.f64 	[%rd17], %fd10;
	ld.global.f64 	%fd11, [%rd10];
	mul.f64 	%fd12, %fd11, 0d3FC0000000000000;
	add.s64 	%rd18, %rd17, %rd13;
	st.global.f64 	[%rd18], %fd12;
	ld.global.f64 	%fd13, [%rd10];
	mul.f64 	%fd14, %fd13, 0d3FC0000000000000;
	add.s64 	%rd19, %rd18, %rd13;
	st.global.f64 	[%rd19], %fd14;
$L__BB4_5:
	setp.ge.s32 	%p4, %r56, %r31;
	@%p4 bra 	$L__BB4_7;
	mul.wide.s32 	%rd20, %r56, 4;
	add.s64 	%rd21, %rd3, %rd20;
	ld.global.u32 	%r43, [%rd21];
	mul.wide.s32 	%rd22, %r43, 8;
	add.s64 	%rd23, %rd2, %rd22;
	ld.global.f64 	%fd15, [%rd23];
	mul.f64 	%fd16, %fd15, 0d3FD0000000000000;
	mul.wide.s32 	%rd24, %r56, 8;
	add.s64 	%rd25, %rd1, %rd24;
	st.global.f64 	[%rd25], %fd16;
	ld.global.f64 	%fd17, [%rd23];
	mul.f64 	%fd18, %fd17, 0d3FC0000000000000;
	add.s64 	%rd27, %rd25, %rd13;
	st.global.f64 	[%rd27], %fd18;
	ld.global.f64 	%fd19, [%rd23];
	mul.f64 	%fd20, %fd19, 0d3FC0000000000000;
	add.s64 	%rd28, %rd27, %rd13;
	st.global.f64 	[%rd28], %fd20;
	ld.global.f64 	%fd21, [%rd23];
	mul.f64 	%fd22, %fd21, 0d3FC0000000000000;
	add.s64 	%rd29, %rd28, %rd13;
	st.global.f64 	[%rd29], %fd22;
	ld.global.f64 	%fd23, [%rd23];
	mul.f64 	%fd24, %fd23, 0d3FC0000000000000;
	add.s64 	%rd30, %rd29, %rd13;
	st.global.f64 	[%rd30], %fd24;
	ld.global.f64 	%fd25, [%rd23];
	mul.f64 	%fd26, %fd25, 0d3FC0000000000000;
	add.s64 	%rd31, %rd30, %rd13;
	st.global.f64 	[%rd31], %fd26;
	ld.global.f64 	%fd27, [%rd23];
	mul.f64 	%fd28, %fd27, 0d3FC0000000000000;
	add.s64 	%rd32, %rd31, %rd13;
	st.global.f64 	[%rd32], %fd28;
$L__BB4_7:
	setp.ge.s32 	%p5, %r55, %r31;
	@%p5 bra 	$L__BB4_9;
	mul.wide.s32 	%rd33, %r55, 4;
	add.s64 	%rd34, %rd3, %rd33;
	ld.global.u32 	%r44, [%rd34];
	mul.wide.s32 	%rd35, %r44, 8;
	add.s64 	%rd36, %rd2, %rd35;
	ld.global.f64 	%fd29, [%rd36];
	mul.f64 	%fd30, %fd29, 0d3FD0000000000000;
	mul.wide.s32 	%rd37, %r55, 8;
	add.s64 	%rd38, %rd1, %rd37;
	st.global.f64 	[%rd38], %fd30;
	ld.global.f64 	%fd31, [%rd36];
	mul.f64 	%fd32, %fd31, 0d3FC0000000000000;
	add.s64 	%rd40, %rd38, %rd13;
	st.global.f64 	[%rd40], %fd32;
	ld.global.f64 	%fd33, [%rd36];
	mul.f64 	%fd34, %fd33, 0d3FC0000000000000;
	add.s64 	%rd41, %rd40, %rd13;
	st.global.f64 	[%rd41], %fd34;
	ld.global.f64 	%fd35, [%rd36];
	mul.f64 	%fd36, %fd35, 0d3FC0000000000000;
	add.s64 	%rd42, %rd41, %rd13;
	st.global.f64 	[%rd42], %fd36;
	ld.global.f64 	%fd37, [%rd36];
	mul.f64 	%fd38, %fd37, 0d3FC0000000000000;
	add.s64 	%rd43, %rd42, %rd13;
	st.global.f64 	[%rd43], %fd38;
	ld.global.f64 	%fd39, [%rd36];
	mul.f64 	%fd40, %fd39, 0d3FC0000000000000;
	add.s64 	%rd44, %rd43, %rd13;
	st.global.f64 	[%rd44], %fd40;
	ld.global.f64 	%fd41, [%rd36];
	mul.f64 	%fd42, %fd41, 0d3FC0000000000000;
	add.s64 	%rd45, %rd44, %rd13;
	st.global.f64 	[%rd45], %fd42;
$L__BB4_9:
	setp.ge.s32 	%p6, %r54, %r31;
	@%p6 bra 	$L__BB4_11;
	mul.wide.s32 	%rd46, %r54, 4;
	add.s64 	%rd47, %rd3, %rd46;
	ld.global.u32 	%r45, [%rd47];
	mul.wide.s32 	%rd48, %r45, 8;
	add.s64 	%rd49, %rd2, %rd48;
	ld.global.f64 	%fd43, [%rd49];
	mul.f64 	%fd44, %fd43, 0d3FD0000000000000;
	mul.wide.s32 	%rd50, %r54, 8;
	add.s64 	%rd51, %rd1, %rd50;
	st.global.f64 	[%rd51], %fd44;
	ld.global.f64 	%fd45, [%rd49];
	mul.f64 	%fd46, %fd45, 0d3FC0000000000000;
	add.s64 	%rd53, %rd51, %rd13;
	st.global.f64 	[%rd53], %fd46;
	ld.global.f64 	%fd47, [%rd49];
	mul.f64 	%fd48, %fd47, 0d3FC0000000000000;
	add.s64 	%rd54, %rd53, %rd13;
	st.global.f64 	[%rd54], %fd48;
	ld.global.f64 	%fd49, [%rd49];
	mul.f64 	%fd50, %fd49, 0d3FC0000000000000;
	add.s64 	%rd55, %rd54, %rd13;
	st.global.f64 	[%rd55], %fd50;
	ld.global.f64 	%fd51, [%rd49];
	mul.f64 	%fd52, %fd51, 0d3FC0000000000000;
	add.s64 	%rd56, %rd55, %rd13;
	st.global.f64 	[%rd56], %fd52;
	ld.global.f64 	%fd53, [%rd49];
	mul.f64 	%fd54, %fd53, 0d3FC0000000000000;
	add.s64 	%rd57, %rd56, %rd13;
	st.global.f64 	[%rd57], %fd54;
	ld.global.f64 	%fd55, [%rd49];
	mul.f64 	%fd56, %fd55, 0d3FC0000000000000;
	add.s64 	%rd58, %rd57, %rd13;
	st.global.f64 	[%rd58], %fd56;
$L__BB4_11:
	add.s32 	%r57, %r57, 4;
	add.s32 	%r56, %r56, %r10;
	add.s32 	%r55, %r55, %r10;
	add.s32 	%r54, %r54, %r10;
	add.s32 	%r53, %r53, %r10;
	setp.ne.s32 	%p7, %r57, 0;
	@%p7 bra 	$L__BB4_3;
$L__BB4_12:
	and.b32  	%r46, %r2, 3;
	setp.eq.s32 	%p8, %r46, 0;
	@%p8 bra 	$L__BB4_22;
	setp.eq.s32 	%p9, %r46, 1;
	@%p9 bra 	$L__BB4_19;
	add.s32 	%r47, %r59, %r5;
	mad.lo.s32 	%r25, %r47, %r4, %r6;
	setp.ge.s32 	%p10, %r25, %r31;
	@%p10 bra 	$L__BB4_16;
	mul.wide.s32 	%rd59, %r25, 4;
	add.s64 	%rd60, %rd3, %rd59;
	ld.global.u32 	%r48, [%rd60];
	mul.wide.s32 	%rd61, %r48, 8;
	add.s64 	%rd62, %rd2, %rd61;
	ld.global.f64 	%fd57, [%rd62];
	mul.f64 	%fd58, %fd57, 0d3FD0000000000000;
	mul.wide.s32 	%rd63, %r25, 8;
	add.s64 	%rd64, %rd1, %rd63;
	st.global.f64 	[%rd64], %fd58;
	ld.global.f64 	%fd59, [%rd62];
	mul.f64 	%fd60, %fd59, 0d3FC0000000000000;
	mul.wide.s32 	%rd65, %r32, 8;
	add.s64 	%rd66, %rd64, %rd65;
	st.global.f64 	[%rd66], %fd60;
	ld.global.f64 	%fd61, [%rd62];
	mul.f64 	%fd62, %fd61, 0d3FC0000000000000;
	add.s64 	%rd67, %rd66, %rd65;
	st.global.f64 	[%rd67], %fd62;
	ld.global.f64 	%fd63, [%rd62];
	mul.f64 	%fd64, %fd63, 0d3FC0000000000000;
	add.s64 	%rd68, %rd67, %rd65;
	st.global.f64 	[%rd68], %fd64;
	ld.global.f64 	%fd65, [%rd62];
	mul.f64 	%fd66, %fd65, 0d3FC0000000000000;
	add.s64 	%rd69, %rd68, %rd65;
	st.global.f64 	[%rd69], %fd66;
	ld.global.f64 	%fd67, [%rd62];
	mul.f64 	%fd68, %fd67, 0d3FC0000000000000;
	add.s64 	%rd70, %rd69, %rd65;
	st.global.f64 	[%rd70], %fd68;
	ld.global.f64 	%fd69, [%rd62];
	mul.f64 	%fd70, %fd69, 0d3FC0000000000000;
	add.s64 	%rd71, %rd70, %rd65;
	st.global.f64 	[%rd71], %fd70;
$L__BB4_16:
	add.s32 	%r26, %r25, %r4;
	setp.ge.s32 	%p11, %r26, %r31;
	@%p11 bra 	$L__BB4_18;
	mul.wide.s32 	%rd72, %r26, 4;
	add.s64 	%rd73, %rd3, %rd72;
	ld.global.u32 	%r49, [%rd73];
	mul.wide.s32 	%rd74, %r49, 8;
	add.s64 	%rd75, %rd2, %rd74;
	ld.global.f64 	%fd71, [%rd75];
	mul.f64 	%fd72, %fd71, 0d3FD0000000000000;
	mul.wide.s32 	%rd76, %r26, 8;
	add.s64 	%rd77, %rd1, %rd76;
	st.global.f64 	[%rd77], %fd72;
	ld.global.f64 	%fd73, [%rd75];
	mul.f64 	%fd74, %fd73, 0d3FC0000000000000;
	mul.wide.s32 	%rd78, %r32, 8;
	add.s64 	%rd79, %rd77, %rd78;
	st.global.f64 	[%rd79], %fd74;
	ld.global.f64 	%fd75, [%rd75];
	mul.f64 	%fd76, %fd75, 0d3FC0000000000000;
	add.s64 	%rd80, %rd79, %rd78;
	st.global.f64 	[%rd80], %fd76;
	ld.global.f64 	%fd77, [%rd75];
	mul.f64 	%fd78, %fd77, 0d3FC0000000000000;
	add.s64 	%rd81, %rd80, %rd78;
	st.global.f64 	[%rd81], %fd78;
	ld.global.f64 	%fd79, [%rd75];
	mul.f64 	%fd80, %fd79, 0d3FC0000000000000;
	add.s64 	%rd82, %rd81, %rd78;
	st.global.f64 	[%rd82], %fd80;
	ld.global.f64 	%fd81, [%rd75];
	mul.f64 	%fd82, %fd81, 0d3FC0000000000000;
	add.s64 	%rd83, %rd82, %rd78;
	st.global.f64 	[%rd83], %fd82;
	ld.global.f64 	%fd83, [%rd75];
	mul.f64 	%fd84, %fd83, 0d3FC0000000000000;
	add.s64 	%rd84, %rd83, %rd78;
	st.global.f64 	[%rd84], %fd84;
$L__BB4_18:
	add.s32 	%r59, %r59, 2;
$L__BB4_19:
	and.b32  	%r50, %r1, 1;
	setp.eq.b32 	%p12, %r50, 1;
	@%p12 bra 	$L__BB4_22;
	add.s32 	%r51, %r59, %r5;
	mad.lo.s32 	%r29, %r51, %r4, %r6;
	setp.ge.s32 	%p13, %r29, %r31;
	@%p13 bra 	$L__BB4_22;
	mul.wide.s32 	%rd85, %r29, 4;
	add.s64 	%rd86, %rd3, %rd85;
	ld.global.u32 	%r52, [%rd86];
	mul.wide.s32 	%rd87, %r52, 8;
	add.s64 	%rd88, %rd2, %rd87;
	ld.global.f64 	%fd85, [%rd88];
	mul.f64 	%fd86, %fd85, 0d3FD0000000000000;
	mul.wide.s32 	%rd89, %r29, 8;
	add.s64 	%rd90, %rd1, %rd89;
	st.global.f64 	[%rd90], %fd86;
	ld.global.f64 	%fd87, [%rd88];
	mul.f64 	%fd88, %fd87, 0d3FC0000000000000;
	mul.wide.s32 	%rd91, %r32, 8;
	add.s64 	%rd92, %rd90, %rd91;
	st.global.f64 	[%rd92], %fd88;
	ld.global.f64 	%fd89, [%rd88];
	mul.f64 	%fd90, %fd89, 0d3FC0000000000000;
	add.s64 	%rd93, %rd92, %rd91;
	st.global.f64 	[%rd93], %fd90;
	ld.global.f64 	%fd91, [%rd88];
	mul.f64 	%fd92, %fd91, 0d3FC0000000000000;
	add.s64 	%rd94, %rd93, %rd91;
	st.global.f64 	[%rd94], %fd92;
	ld.global.f64 	%fd93, [%rd88];
	mul.f64 	%fd94, %fd93, 0d3FC0000000000000;
	add.s64 	%rd95, %rd94, %rd91;
	st.global.f64 	[%rd95], %fd94;
	ld.global.f64 	%fd95, [%rd88];
	mul.f64 	%fd96, %fd95, 0d3FC0000000000000;
	add.s64 	%rd96, %rd95, %rd91;
	st.global.f64 	[%rd96], %fd96;
	ld.global.f64 	%fd97, [%rd88];
	mul.f64 	%fd98, %fd97, 0d3FC0000000000000;
	add.s64 	%rd97, %rd96, %rd91;
	st.global.f64 	[%rd97], %fd98;
$L__BB4_22:
	ret;

}


// ===== COMPILED SASS (sm_100) =====

	.target	sm_100

	.elftype	@"ET_EXEC"


//--------------------- .note.nv.tkinfo           --------------------------
	.section	.note.nv.tkinfo,"",@"SHT_NOTE"
	.sectionflags	@"SHF_NOTE_NV_TKINFO"
	.tkinfo
        /*0018*/ 	.word	0x00000002
        /*0030*/ 	.string	""
        /*0030*/ 	.string	"ptxas"
        /*0030*/ 	.string	"Cuda compilation tools, release 13.0, V13.0.88"
        /*0030*/ 	.string	"Build cuda_13.0.r13.0/compiler.36424714_0"
        /*0030*/ 	.string	"-arch sm_100 -m 64 "



//--------------------- .note.nv.cuinfo           --------------------------
	.section	.note.nv.cuinfo,"",@"SHT_NOTE"
	.sectionflags	@"SHF_NOTE_NV_CUINFO"
        /*0018*/ 	.short	0x0002
        /*001a*/ 	.short	0x0064
        /*001c*/ 	.short	0x0082
	.zero		2


//--------------------- .nv.info                  --------------------------
	.section	.nv.info,"",@"SHT_CUDA_INFO"
	.align	4


	//----- nvinfo : EIATTR_REGCOUNT
	.align		4
        /*0000*/ 	.byte	0x04, 0x2f
        /*0002*/ 	.short	(.L_1 - .L_0)
	.align		4
.L_0:
        /*0004*/ 	.word	index@(_Z47dvc_ScaLBL_D3Q7_AAodd_Poisson_ElectricPotentialPiS_PdS0_iii)
        /*0008*/ 	.word	0x00000020


	//----- nvinfo : EIATTR_FRAME_SIZE
	.align		4
.L_1:
        /*000c*/ 	.byte	0x04, 0x11
        /*000e*/ 	.short	(.L_3 - .L_2)
	.align		4
.L_2:
        /*0010*/ 	.word	index@(_Z47dvc_ScaLBL_D3Q7_AAodd_Poisson_ElectricPotentialPiS_PdS0_iii)
        /*0014*/ 	.word	0x00000000


	//----- nvinfo : EIATTR_REGCOUNT
	.align		4
.L_3:
        /*0018*/ 	.byte	0x04, 0x2f
        /*001a*/ 	.short	(.L_5 - .L_4)
	.align		4
.L_4:
        /*001c*/ 	.word	index@(_Z48dvc_ScaLBL_D3Q7_AAeven_Poisson_ElectricPotentialPiPdS0_iii)
        /*0020*/ 	.word	0x00000028


	//----- nvinfo : EIATTR_FRAME_SIZE
	.align		4
.L_5:
        /*0024*/ 	.byte	0x04, 0x11
        /*0026*/ 	.short	(.L_7 - .L_6)
	.align		4
.L_6:
        /*0028*/ 	.word	index@(_Z48dvc_ScaLBL_D3Q7_AAeven_Poisson_ElectricPotentialPiPdS0_iii)
        /*002c*/ 	.word	0x00000000


	//----- nvinfo : EIATTR_REGCOUNT
	.align		4
.L_7:
        /*0030*/ 	.byte	0x04, 0x2f
        /*0032*/ 	.short	(.L_9 - .L_8)
	.align		4
.L_8:
        /*0034*/ 	.word	index@(_Z29dvc_ScaLBL_D3Q7_AAodd_PoissonPiS_PdS0_S0_S0_ddbiii)
        /*0038*/ 	.word	0x00000030


	//----- nvinfo : EIATTR_FRAME_SIZE
	.align		4
.L_9:
        /*003c*/ 	.byte	0x04, 0x11
        /*003e*/ 	.short	(.L_11 - .L_10)
	.align		4
.L_10:
        /*0040*/ 	.word	index@($__internal_3_$__cuda_sm20_div_rn_f64_full)
        /*0044*/ 	.word	0x00000000


	//----- nvinfo : EIATTR_FRAME_SIZE
	.align		4
.L_11:
        /*0048*/ 	.byte	0x04, 0x11
        /*004a*/ 	.short	(.L_13 - .L_12)
	.align		4
.L_12:
        /*004c*/ 	.word	index@($__internal_2_$__cuda_sm20_dblrcp_rn_slowpath_v3)
        /*0050*/ 	.word	0x00000000


	//----- nvinfo : EIATTR_FRAME_SIZE
	.align		4
.L_13:
        /*0054*/ 	.byte	0x04, 0x11
        /*0056*/ 	.short	(.L_15 - .L_14)
	.align		4
.L_14:
        /*0058*/ 	.word	index@(_Z29dvc_ScaLBL_D3Q7_AAodd_PoissonPiS_PdS0_S0_S0_ddbiii)
        /*005c*/ 	.word	0x00000000


	//----- nvinfo : EIATTR_REGCOUNT
	.align		4
.L_15:
        /*0060*/ 	.byte	0x04, 0x2f
        /*0062*/ 	.short	(.L_17 - .L_16)
	.align		4
.L_16:
        /*0064*/ 	.word	index@(_Z30dvc_ScaLBL_D3Q7_AAeven_PoissonPiPdS0_S0_S0_ddbiii)
        /*0068*/ 	.word	0x00000038


	//----- nvinfo : EIATTR_FRAME_SIZE
	.align		4
.L_17:
        /*006c*/ 	.byte	0x04, 0x11
        /*006e*/ 	.short	(.L_19 - .L_18)
	.align		4
.L_18:
        /*0070*/ 	.word	index@($__internal_1_$__cuda_sm20_div_rn_f64_full)
        /*0074*/ 	.word	0x00000000


	//----- nvinfo : EIATTR_FRAME_SIZE
	.align		4
.L_19:
        /*0078*/ 	.byte	0x04, 0x11
        /*007a*/ 	.short	(.L_21 - .L_20)
	.align		4
.L_20:
        /*007c*/ 	.word	index@($__internal_0_$__cuda_sm20_dblrcp_rn_slowpath_v3)
        /*0080*/ 	.word	0x00000000


	//----- nvinfo : EIATTR_FRAME_SIZE
	.align		4
.L_21:
        /*0084*/ 	.byte	0x04, 0x11
        /*0086*/ 	.short	(.L_23 - .L_22)
	.align		4
.L_22:
        /*0088*/ 	.word	index@(_Z30dvc_ScaLBL_D3Q7_AAeven_PoissonPiPdS0_S0_S0_ddbiii)
        /*008c*/ 	.word	0x00000000


	//----- nvinfo : EIATTR_REGCOUNT
	.align		4
.L_23:
        /*0090*/ 	.byte	0x04, 0x2f
        /*0092*/ 	.short	(.L_25 - .L_24)
	.align		4
.L_24:
        /*0094*/ 	.word	index@(_Z28dvc_ScaLBL_D3Q7_Poisson_InitPiPdS0_iii)
        /*0098*/ 	.word	0x00000020


	//----- nvinfo : EIATTR_FRAME_SIZE
	.align		4
.L_25:
        /*009c*/ 	.byte	0x04, 0x11
        /*009e*/ 	.short	(.L_27 - .L_26)
	.align		4
.L_26:
        /*00a0*/ 	.word	index@(_Z28dvc_ScaLBL_D3Q7_Poisson_InitPiPdS0_iii)
        /*00a4*/ 	.word	0x00000000


	//----- nvinfo : EIATTR_MIN_STACK_SIZE
	.align		4
.L_27:
        /*00a8*/ 	.byte	0x04, 0x12
        /*00aa*/ 	.short	(.L_29 - .L_28)
	.align		4
.L_28:
        /*00ac*/ 	.word	index@(_Z28dvc_ScaLBL_D3Q7_Poisson_InitPiPdS0_iii)
        /*00b0*/ 	.word	0x00000000


	//----- nvinfo : EIATTR_MIN_STACK_SIZE
	.align		4
.L_29:
        /*00b4*/ 	.byte	0x04, 0x12
        /*00b6*/ 	.short	(.L_31 - .L_30)
	.align		4
.L_30:
        /*00b8*/ 	.word	index@(_Z30dvc_ScaLBL_D3Q7_AAeven_PoissonPiPdS0_S0_S0_ddbiii)
        /*00bc*/ 	.word	0x00000000


	//----- nvinfo : EIATTR_MIN_STACK_SIZE
	.align		4
.L_31:
        /*00c0*/ 	.byte	0x04, 0x12
        /*00c2*/ 	.short	(.L_33 - .L_32)
	.align		4
.L_32:
        /*00c4*/ 	.word	index@(_Z29dvc_ScaLBL_D3Q7_AAodd_PoissonPiS_PdS0_S0_S0_ddbiii)
        /*00c8*/ 	.word	0x00000000


	//----- nvinfo : EIATTR_MIN_STACK_SIZE
	.align		4
.L_33:
        /*00cc*/ 	.byte	0x04, 0x12
        /*00ce*/ 	.short	(.L_35 - .L_34)
	.align		4
.L_34:
        /*00d0*/ 	.word	index@(_Z48dvc_ScaLBL_D3Q7_AAeven_Poisson_ElectricPotentialPiPdS0_iii)
        /*00d4*/ 	.word	0x00000000


	//----- nvinfo : EIATTR_MIN_STACK_SIZE
	.align		4
.L_35:
        /*00d8*/ 	.byte	0x04, 0x12
        /*00da*/ 	.short	(.L_37 - .L_36)
	.align		4
.L_36:
        /*00dc*/ 	.word	index@(_Z47dvc_ScaLBL_D3Q7_AAodd_Poisson_ElectricPotentialPiS_PdS0_iii)
        /*00e0*/ 	.word	0x00000000
.L_37:


//--------------------- .nv.compat                --------------------------
	.section	.nv.compat,"",@"SHT_CUDA_COMPAT_INFO"
	.align	4
        /*0000*/ 	.byte	0x02, 0x09, 0x00, 0x00, 0x02, 0x02, 0x01, 0x00, 0x02, 0x05, 0x05, 0x00, 0x03, 0x07, 0x01, 0x01
        /*0010*/ 	.byte	0x02, 0x03, 0x00, 0x00, 0x02, 0x06, 0x01, 0x00, 0x04, 0x0b, 0x08, 0x00, 0x01, 0x00, 0x00, 0x00
        /*0020*/ 	.byte	0x00, 0x00, 0x00, 0x00


//--------------------- .nv.info._Z28dvc_ScaLBL_D3Q7_Poisson_InitPiPdS0_iii --------------------------
	.section	.nv.info._Z28dvc_ScaLBL_D3Q7_Poisson_InitPiPdS0_iii,"",@"SHT_CUDA_INFO"
	.sectionflags	@""
	.align	4


	//----- nvinfo : EIATTR_CUDA_API_VERSION
	.align		4
        /*0000*/ 	.byte	0x04, 0x37
        /*0002*/ 	.short	(.L_39 - .L_38)
.L_38:
        /*0004*/ 	.word	0x00000082


	//----- nvinfo : EIATTR_KPARAM_INFO
	.align		4
.L_39:
        /*0008*/ 	.byte	0x04, 0x17
        /*000a*/ 	.short	(.L_41 - .L_40)
.L_40:
        /*000c*/ 	.word	0x00000000
        /*0010*/ 	.short	0x0005
        /*0012*/ 	.short	0x0020
        /*0014*/ 	.byte	0x00, 0xf0, 0x11, 0x00


	//----- nvinfo : EIATTR_KPARAM_INFO
	.align		4
.L_41:
        /*0018*/ 	.byte	0x04, 0x17
        /*001a*/ 	.short	(.L_43 - .L_42)
.L_42:
        /*001c*/ 	.word	0x00000000
        /*0020*/ 	.short	0x0004
        /*0022*/ 	.short	0x001c
        /*0024*/ 	.byte	0x00, 0xf0, 0x11, 0x00


	//----- nvinfo : EIATTR_KPARAM_INFO
	.align		4
.L_43:
        /*0028*/ 	.byte	0x04, 0x17
        /*002a*/ 	.short	(.L_45 - .L_44)
.L_44:
        /*002c*/ 	.word	0x00000000
        /*0030*/ 	.short	0x0003
        /*0032*/ 	.short	0x0018
        /*0034*/ 	.byte	0x00, 0xf0, 0x11, 0x00


	//----- nvinfo : EIATTR_KPARAM_INFO
	.align		4
.L_45:
        /*0038*/ 	.byte	0x04, 0x17
        /*003a*/ 	.short	(.L_47 - .L_46)
.L_46:
        /*003c*/ 	.word	0x00000000
        /*0040*/ 	.short	0x0002
        /*0042*/ 	.short	0x0010
        /*0044*/ 	.byte	0x00, 0xf5, 0x21, 0x00


	//----- nvinfo : EIATTR_KPARAM_INFO
	.align		4
.L_47:
        /*0048*/ 	.byte	0x04, 0x17
        /*004a*/ 	.short	(.L_49 - .L_48)
.L_48:
        /*004c*/ 	.word	0x00000000
        /*0050*/ 	.short	0x0001
        /*0052*/ 	.short	0x0008
        /*0054*/ 	.byte	0x00, 0xf5, 0x21, 0x00


	//----- nvinfo : EIATTR_KPARAM_INFO
	.align		4
.L_49:
        /*0058*/ 	.byte	0x04, 0x17
        /*005a*/ 	.short	(.L_51 - .L_50)
.L_50:
        /*005c*/ 	.word	0x00000000
        /*0060*/ 	.short	0x0000
        /*0062*/ 	.short	0x0000
        /*0064*/ 	.byte	0x00, 0xf5, 0x21, 0x00


	//----- nvinfo : EIATTR_SPARSE_MMA_MASK
	.align		4
.L_51:
        /*0068*/ 	.byte	0x03, 0x50
        /*006a*/ 	.short	0x0000


	//----- nvinfo : EIATTR_MAXREG_COUNT
	.align		4
        /*006c*/ 	.byte	0x03, 0x1b
        /*006e*/ 	.short	0x00ff


	//----- nvinfo : EIATTR_MERCURY_ISA_VERSION
	.align		4
        /*0070*/ 	.byte	0x03, 0x5f
        /*0072*/ 	.short	0x0101


	//----- nvinfo : EIATTR_VRC_CTA_INIT_COUNT
	.align		4
        /*0074*/ 	.byte	0x02, 0x4a
	.zero		1
	.zero		1


	//----- nvinfo : EIATTR_EXIT_INSTR_OFFSETS
	.align		4
        /*0078*/ 	.byte	0x04, 0x1c
        /*007a*/ 	.short	(.L_53 - .L_52)


	//   ....[0]....
.L_52:
        /*007c*/ 	.word	0x00000030


	//   ....[1]....
        /*0080*/ 	.word	0x00000b50


	//   ....[2]....
        /*0084*/ 	.word	0x000010d0


	//   ....[3]....
        /*0088*/ 	.word	0x00001120


	//   ....[4]....
        /*008c*/ 	.word	0x00001360


	//----- nvinfo : EIATTR_CRS_STACK_SIZE
	.align		4
.L_53:
        /*0090*/ 	.byte	0x04, 0x1e
        /*0092*/ 	.short	(.L_55 - .L_54)
.L_54:
        /*0094*/ 	.word	0x00000000


	//----- nvinfo : EIATTR_CBANK_PARAM_SIZE
	.align		4
.L_55:
        /*0098*/ 	.byte	0x03, 0x19
        /*009a*/ 	.short	0x0024


	//----- nvinfo : EIATTR_PARAM_CBANK
	.align		4
        /*009c*/ 	.byte	0x04, 0x0a
        /*009e*/ 	.short	(.L_57 - .L_56)
	.align		4
.L_56:
        /*00a0*/ 	.word	index@(.nv.constant0._Z28dvc_ScaLBL_D3Q7_Poisson_InitPiPdS0_iii)
        /*00a4*/ 	.short	0x0380
        /*00a6*/ 	.short	0x0024


	//----- nvinfo : EIATTR_SW_WAR
	.align		4
.L_57:
        /*00a8*/ 	.byte	0x04, 0x36
        /*00aa*/ 	.short	(.L_59 - .L_58)
.L_58:
        /*00ac*/ 	.word	0x00000008
.L_59:


//--------------------- .nv.info._Z30dvc_ScaLBL_D3Q7_AAeven_PoissonPiPdS0_S0_S0_ddbiii --------------------------
	.section	.nv.info._Z30dvc_ScaLBL_D3Q7_AAeven_PoissonPiPdS0_S0_S0_ddbiii,"",@"SHT_CUDA_INFO"
	.sectionflags	@""
	.align	4


	//----- nvinfo : EIATTR_CUDA_API_VERSION
	.align		4
        /*0000*/ 	.byte	0x04, 0x37
        /*0002*/ 	.short	(.L_61 - .L_60)
.L_60:
        /*0004*/ 	.word	0x00000082


	//----- nvinfo : EIATTR_KPARAM_INFO
	.align		4
.L_61:
        /*0008*/ 	.byte	0x04, 0x17
        /*000a*/ 	.short	(.L_63 - .L_62)
.L_62:
        /*000c*/ 	.word	0x00000000
        /*0010*/ 	.short	0x000a
        /*0012*/ 	.short	0x0044
        /*0014*/ 	.byte	0x00, 0xf0, 0x11, 0x00


	//----- nvinfo : EIATTR_KPARAM_INFO
	.align		4
.L_63:
        /*0018*/ 	.byte	0x04, 0x17
        /*001a*/ 	.short	(.L_65 - .L_64)
.L_64:
        /*001c*/ 	.word	0x00000000
        /*0020*/ 	.short	0x0009
        /*0022*/ 	.short	0x0040
        /*0024*/ 	.byte	0x00, 0xf0, 0x11, 0x00


	//----- nvinfo : EIATTR_KPARAM_INFO
	.align		4
.L_65:
        /*0028*/ 	.byte	0x04, 0x17
        /*002a*/ 	.short	(.L_67 - .L_66)
.L_66:
        /*002c*/ 	.word	0x00000000
        /*0030*/ 	.short	0x0008
        /*0032*/ 	.short	0x003c
        /*0034*/ 	.byte	0x00, 0xf0, 0x11, 0x00


	//----- nvinfo : EIATTR_KPARAM_INFO
	.align		4
.L_67:
        /*0038*/ 	.byte	0x04, 0x17
        /*003a*/ 	.short	(.L_69 - .L_68)
.L_68:
        /*003c*/ 	.word	0x00000000
        /*0040*/ 	.short	0x0007
        /*0042*/ 	.short	0x0038
        /*0044*/ 	.byte	0x00, 0xf0, 0x05, 0x00


	//----- nvinfo : EIATTR_KPARAM_INFO
	.align		4
.L_69:
        /*0048*/ 	.byte	0x04, 0x17
        /*004a*/ 	.short	(.L_71 - .L_70)
.L_70:
        /*004c*/ 	.word	0x00000000
        /*0050*/ 	.short	0x0006
        /*0052*/ 	.short	0x0030
        /*0054*/ 	.byte	0x00, 0xf0, 0x21, 0x00


	//----- nvinfo : EIATTR_KPARAM_INFO
	.align		4
.L_71:
        /*0058*/ 	.byte	0x04, 0x17
        /*005a*/ 	.short	(.L_73 - .L_72)
.L_72:
        /*005c*/ 	.word	0x00000000
        /*0060*/ 	.short	0x0005
        /*0062*/ 	.short	0x0028
        /*0064*/ 	.byte	0x00, 0xf0, 0x21, 0x00


	//----- nvinfo : EIATTR_KPARAM_INFO
	.align		4
.L_73:
        /*0068*/ 	.byte	0x04, 0x17
        /*006a*/ 	.short	(.L_75 - .L_74)
.L_74:
        /*006c*/ 	.word	0x00000000
        /*0070*/ 	.short	0x0004
        /*0072*/ 	.short	0x0020
        /*0074*/ 	.byte	0x00, 0xf5, 0x21, 0x00


	//----- nvinfo : EIATTR_KPARAM_INFO
	.align		4
.L_75:
        /*0078*/ 	.byte	0x04, 0x17
        /*007a*/ 	.short	(.L_77 - .L_76)
.L_76:
        /*007c*/ 	.word	0x00000000
        /*0080*/ 	.short	0x0003
        /*0082*/ 	.short	0x0018
        /*0084*/ 	.byte	0x00, 0xf5, 0x21, 0x00


	//----- nvinfo : EIATTR_KPARAM_INFO
	.align		4
.L_77:
        /*0088*/ 	.byte	0x04, 0x17
        /*008a*/ 	.short	(.L_79 - .L_78)
.L_78:
        /*008c*/ 	.word	0x00000000
        /*0090*/ 	.short	0x0002
        /*0092*/ 	.short	0x0010
        /*0094*/ 	.byte	0x00, 0xf5, 0x21, 0x00


	//----- nvinfo : EIATTR_KPARAM_INFO
	.align		4
.L_79:
        /*0098*/ 	.byte	0x04, 0x17
        /*009a*/ 	.short	(.L_81 - .L_80)
.L_80:
        /*009c*/ 	.word	0x00000000
        /*00a0*/ 	.short	0x0001
        /*00a2*/ 	.short	0x0008
        /*00a4*/ 	.byte	0x00, 0xf5, 0x21, 0x00


	//----- nvinfo : EIATTR_KPARAM_INFO
	.align		4
.L_81:
        /*00a8*/ 	.byte	0x04, 0x17
        /*00aa*/ 	.short	(.L_83 - .L_82)
.L_82:
        /*00ac*/ 	.word	0x00000000
        /*00b0*/ 	.short	0x0000
        /*00b2*/ 	.short	0x0000
        /*00b4*/ 	.byte	0x00, 0xf5, 0x21, 0x00


	//----- nvinfo : EIATTR_SPARSE_MMA_MASK
	.align		4
.L_83:
        /*00b8*/ 	.byte	0x03, 0x50
        /*00ba*/ 	.short	0x0000


	//----- nvinfo : EIATTR_MAXREG_COUNT
	.align		4
        /*00bc*/ 	.byte	0x03, 0x1b
        /*00be*/ 	.short	0x00ff


	//----- nvinfo : EIATTR_MERCURY_ISA_VERSION
	.align		4
        /*00c0*/ 	.byte	0x03, 0x5f
        /*00c2*/ 	.short	0x0101


	//----- nvinfo : EIATTR_VRC_CTA_INIT_COUNT
	.align		4
        /*00c4*/ 	.byte	0x02, 0x4a
	.zero		1
	.zero		1


	//----- nvinfo : EIATTR_EXIT_INSTR_OFFSETS
	.align		4
        /*00c8*/ 	.byte	0x04, 0x1c
        /*00ca*/ 	.short	(.L_85 - .L_84)


	//   ....[0]....
.L_84:
        /*00cc*/ 	.word	0x00000120


	//   ....[1]....
        /*00d0*/ 	.word	0x00000b60


	//   ....[2]....
        /*00d4*/ 	.word	0x00000bc0


	//   ....[3]....
        /*00d8*/ 	.word	0x00000fa0


	//   ....[4]....
        /*00dc*/ 	.word	0x00001cc0


	//   ....[5]....
        /*00e0*/ 	.word	0x00001d50


	//   ....[6]....
        /*00e4*/ 	.word	0x000022e0


	//----- nvinfo : EIATTR_CRS_STACK_SIZE
	.align		4
.L_85:
        /*00e8*/ 	.byte	0x04, 0x1e
        /*00ea*/ 	.short	(.L_87 - .L_86)
.L_86:
        /*00ec*/ 	.word	0x00000000


	//----- nvinfo : EIATTR_CBANK_PARAM_SIZE
	.align		4
.L_87:
        /*00f0*/ 	.byte	0x03, 0x19
        /*00f2*/ 	.short	0x0048


	//----- nvinfo : EIATTR_PARAM_CBANK
	.align		4
        /*00f4*/ 	.byte	0x04, 0x0a
        /*00f6*/ 	.short	(.L_89 - .L_88)
	.align		4
.L_88:
        /*00f8*/ 	.word	index@(.nv.constant0._Z30dvc_ScaLBL_D3Q7_AAeven_PoissonPiPdS0_S0_S0_ddbiii)
        /*00fc*/ 	.short	0x0380
        /*00fe*/ 	.short	0x0048


	//----- nvinfo : EIATTR_SW_WAR
	.align		4
.L_89:
        /*0100*/ 	.byte	0x04, 0x36
        /*0102*/ 	.short	(.L_91 - .L_90)
.L_90:
        /*0104*/ 	.word	0x00000008
.L_91:


//--------------------- .nv.info._Z29dvc_ScaLBL_D3Q7_AAodd_PoissonPiS_PdS0_S0_S0_ddbiii --------------------------
	.section	.nv.info._Z29dvc_ScaLBL_D3Q7_AAodd_PoissonPiS_PdS0_S0_S0_ddbiii,"",@"SHT_CUDA_INFO"
	.sectionflags	@""
	.align	4


	//----- nvinfo : EIATTR_CUDA_API_VERSION
	.align		4
        /*0000*/ 	.byte	0x04, 0x37
        /*0002*/ 	.short	(.L_93 - .L_92)
.L_92:
        /*0004*/ 	.word	0x00000082


	//----- nvinfo : EIATTR_KPARAM_INFO
	.align		4
.L_93:
        /*0008*/ 	.byte	0x04, 0x17
        /*000a*/ 	.short	(.L_95 - .L_94)
.L_94:
        /*000c*/ 	.word	0x00000000
        /*0010*/ 	.short	0x000b
        /*0012*/ 	.short	0x004c
        /*0014*/ 	.byte	0x00, 0xf0, 0x11, 0x00


	//----- nvinfo : EIATTR_KPARAM_INFO
	.align		4
.L_95:
        /*0018*/ 	.byte	0x04, 0x17
        /*001a*/ 	.short	(.L_97 - .L_96)
.L_96:
        /*001c*/ 	.word	0x00000000
        /*0020*/ 	.short	0x000a
        /*0022*/ 	.short	0x0048
        /*0024*/ 	.byte	0x00, 0xf0, 0x11, 0x00


	//----- nvinfo : EIATTR_KPARAM_INFO
	.align		4
.L_97:
        /*0028*/ 	.byte	0x04, 0x17
        /*002a*/ 	.short	(.L_99 - .L_98)
.L_98:
        /*002c*/ 	.word	0x00000000
        /*0030*/ 	.short	0x0009
        /*0032*/ 	.short	0x0044
        /*0034*/ 	.byte	0x00, 0xf0, 0x11, 0x00


	//----- nvinfo : EIATTR_KPARAM_INFO
	.align		4
.L_99:
        /*0038*/ 	.byte	0x04, 0x17
        /*003a*/ 	.short	(.L_101 - .L_100)
.L_100:
        /*003c*/ 	.word	0x00000000
        /*0040*/ 	.short	0x0008
        /*0042*/ 	.short	0x0040
        /*0044*/ 	.byte	0x00, 0xf0, 0x05, 0x00


	//----- nvinfo : EIATTR_KPARAM_INFO
	.align		4
.L_101:
        /*0048*/ 	.byte	0x04, 0x17
        /*004a*/ 	.short	(.L_103 - .L_102)
.L_102:
        /*004c*/ 	.word	0x00000000
        /*0050*/ 	.short	0x0007
        /*0052*/ 	.short	0x0038
        /*0054*/ 	.byte	0x00, 0xf0, 0x21, 0x00


	//----- nvinfo : EIATTR_KPARAM_INFO
	.align		4
.L_103:
        /*0058*/ 	.byte	0x04, 0x17
        /*005a*/ 	.short	(.L_105 - .L_104)
.L_104:
        /*005c*/ 	.word	0x00000000
        /*0060*/ 	.short	0x0006
        /*0062*/ 	.short	0x0030
        /*0064*/ 	.byte	0x00, 0xf0, 0x21, 0x00


	//----- nvinfo : EIATTR_KPARAM_INFO
	.align		4
.L_105:
        /*0068*/ 	.byte	0x04, 0x17
        /*006a*/ 	.short	(.L_107 - .L_106)
.L_106:
        /*006c*/ 	.word	0x00000000
        /*0070*/ 	.short	0x0005
        /*0072*/ 	.short	0x0028
        /*0074*/ 	.byte	0x00, 0xf5, 0x21, 0x00


	//----- nvinfo : EIATTR_KPARAM_INFO
	.align		4
.L_107:
        /*0078*/ 	.byte	0x04, 0x17
        /*007a*/ 	.short	(.L_109 - .L_108)
.L_108:
        /*007c*/ 	.word	0x00000000
        /*0080*/ 	.short	0x0004
        /*0082*/ 	.short	0x0020
        /*0084*/ 	.byte	0x00, 0xf5, 0x21, 0x00


	//----- nvinfo : EIATTR_KPARAM_INFO
	.align		4
.L_109:
        /*0088*/ 	.byte	0x04, 0x17
        /*008a*/ 	.short	(.L_111 - .L_110)
.L_110:
        /*008c*/ 	.word	0x00000000
        /*0090*/ 	.short	0x0003
        /*0092*/ 	.short	0x0018
        /*0094*/ 	.byte	0x00, 0xf5, 0x21, 0x00


	//----- nvinfo : EIATTR_KPARAM_INFO
	.align		4
.L_111:
        /*0098*/ 	.byte	0x04, 0x17
        /*009a*/ 	.short	(.L_113 - .L_112)
.L_112:
        /*009c*/ 	.word	0x00000000
        /*00a0*/ 	.short	0x0002
        /*00a2*/ 	.short	0x0010
        /*00a4*/ 	.byte	0x00, 0xf5, 0x21, 0x00


	//----- nvinfo : EIATTR_KPARAM_INFO
	.align		4
.L_113:
        /*00a8*/ 	.byte	0x04, 0x17
        /*00aa*/ 	.short	(.L_115 - .L_114)
.L_114:
        /*00ac*/ 	.word	0x00000000
        /*00b0*/ 	.short	0x0001
        /*00b2*/ 	.short	0x0008
        /*00b4*/ 	.byte	0x00, 0xf5, 0x21, 0x00


	//----- nvinfo : EIATTR_KPARAM_INFO
	.align		4
.L_115:
        /*00b8*/ 	.byte	0x04, 0x17
        /*00ba*/ 	.short	(.L_117 - .L_116)
.L_116:
        /*00bc*/ 	.word	0x00000000
        /*00c0*/ 	.short	0x0000
        /*00c2*/ 	.short	0x0000
        /*00c4*/ 	.byte	0x00, 0xf5, 0x21, 0x00


	//----- nvinfo : EIATTR_SPARSE_MMA_MASK
	.align		4
.L_117:
        /*00c8*/ 	.byte	0x03, 0x50
        /*00ca*/ 	.short	0x0000


	//----- nvinfo : EIATTR_MAXREG_COUNT
	.align		4
        /*00cc*/ 	.byte	0x03, 0x1b
        /*00ce*/ 	.short	0x00ff


	//----- nvinfo : EIATTR_MERCURY_ISA_VERSION
	.align		4
        /*00d0*/ 	.byte	0x03, 0x5f
        /*00d2*/ 	.short	0x0101


	//----- nvinfo : EIATTR_VRC_CTA_INIT_COUNT
	.align		4
        /*00d4*/ 	.byte	0x02, 0x4a
	.zero		1
	.zero		1


	//----- nvinfo : EIATTR_EXIT_INSTR_OFFSETS
	.align		4
        /*00d8*/ 	.byte	0x04, 0x1c
        /*00da*/ 	.short	(.L_119 - .L_118)


	//   ....[0]....
.L_118:
        /*00dc*/ 	.word	0x00000170


	//   ....[1]....
        /*00e0*/ 	.word	0x00000940


	//   ....[2]....
        /*00e4*/ 	.word	0x00001440


	//   ....[3]....
        /*00e8*/ 	.word	0x00001490


	//   ....[4]....
        /*00ec*/ 	.word	0x00001910


	//----- nvinfo : EIATTR_CRS_STACK_SIZE
	.align		4
.L_119:
        /*00f0*/ 	.byte	0x04, 0x1e
        /*00f2*/ 	.short	(.L_121 - .L_120)
.L_120:
        /*00f4*/ 	.word	0x00000000


	//----- nvinfo : EIATTR_CBANK_PARAM_SIZE
	.align		4
.L_121:
        /*00f8*/ 	.byte	0x03, 0x19
        /*00fa*/ 	.short	0x0050


	//----- nvinfo : EIATTR_PARAM_CBANK
	.align		4
        /*00fc*/ 	.byte	0x04, 0x0a
        /*00fe*/ 	.short	(.L_123 - .L_122)
	.align		4
.L_122:
        /*0100*/ 	.word	index@(.nv.constant0._Z29dvc_ScaLBL_D3Q7_AAodd_PoissonPiS_PdS0_S0_S0_ddbiii)
        /*0104*/ 	.short	0x0380
        /*0106*/ 	.short	0x0050


	//----- nvinfo : EIATTR_SW_WAR
	.align		4
.L_123:
        /*0108*/ 	.byte	0x04, 0x36
        /*010a*/ 	.short	(.L_125 - .L_124)
.L_124:
        /*010c*/ 	.word	0x00000008
.L_125:


//--------------------- .nv.info._Z48dvc_ScaLBL_D3Q7_AAeven_Poisson_ElectricPotentialPiPdS0_iii --------------------------
	.section	.nv.info._Z48dvc_ScaLBL_D3Q7_AAeven_Poisson_ElectricPotentialPiPdS0_iii,"",@"SHT_CUDA_INFO"
	.sectionflags	@""
	.align	4


	//----- nvinfo : EIATTR_CUDA_API_VERSION
	.align		4
        /*0000*/ 	.byte	0x04, 0x37
        /*0002*/ 	.short	(.L_127 - .L_126)
.L_126:
        /*0004*/ 	.word	0x00000082


	//----- nvinfo : EIATTR_KPARAM_INFO
	.align		4
.L_127:
        /*0008*/ 	.byte	0x04, 0x17
        /*000a*/ 	.short	(.L_129 - .L_128)
.L_128:
        /*000c*/ 	.word	0x00000000
        /*0010*/ 	.short	0x0005
        /*0012*/ 	.short	0x0020
        /*0014*/ 	.byte	0x00, 0xf0, 0x11, 0x00


	//----- nvinfo : EIATTR_KPARAM_INFO
	.align		4
.L_129:
        /*0018*/ 	.byte	0x04, 0x17
        /*001a*/ 	.short	(.L_131 - .L_130)
.L_130:
        /*001c*/ 	.word	0x00000000
        /*0020*/ 	.short	0x0004
        /*0022*/ 	.short	0x001c
        /*0024*/ 	.byte	0x00, 0xf0, 0x11, 0x00


	//----- nvinfo : EIATTR_KPARAM_INFO
	.align		4
.L_131:
        /*0028*/ 	.byte	0x04, 0x17
        /*002a*/ 	.short	(.L_133 - .L_132)
.L_132:
        /*002c*/ 	.word	0x00000000
        /*0030*/ 	.short	0x0003
        /*0032*/ 	.short	0x0018
        /*0034*/ 	.byte	0x00, 0xf0, 0x11, 0x00


	//----- nvinfo : EIATTR_KPARAM_INFO
	.align		4
.L_133:
        /*0038*/ 	.byte	0x04, 0x17
        /*003a*/ 	.short	(.L_135 - .L_134)
.L_134:
        /*003c*/ 	.word	0x00000000
        /*0040*/ 	.short	0x0002
        /*0042*/ 	.short	0x0010
        /*0044*/ 	.byte	0x00, 0xf5, 0x21, 0x00


	//----- nvinfo : EIATTR_KPARAM_INFO
	.align		4
.L_135:
        /*0048*/ 	.byte	0x04, 0x17
        /*004a*/ 	.short	(.L_137 - .L_136)
.L_136:
        /*004c*/ 	.word	0x00000000
        /*0050*/ 	.short	0x0001
        /*0052*/ 	.short	0x0008
        /*0054*/ 	.byte	0x00, 0xf5, 0x21, 0x00


	//----- nvinfo : EIATTR_KPARAM_INFO
	.align		4
.L_137:
        /*0058*/ 	.byte	0x04, 0x17
        /*005a*/ 	.short	(.L_139 - .L_138)
.L_138:
        /*005c*/ 	.word	0x00000000
        /*0060*/ 	.short	0x0000
        /*0062*/ 	.short	0x0000
        /*0064*/ 	.byte	0x00, 0xf5, 0x21, 0x00


	//----- nvinfo : EIATTR_SPARSE_MMA_MASK
	.align		4
.L_139:
        /*0068*/ 	.byte	0x03, 0x50
        /*006a*/ 	.short	0x0000


	//----- nvinfo : EIATTR_MAXREG_COUNT
	.align		4
        /*006c*/ 	.byte	0x03, 0x1b
        /*006e*/ 	.short	0x00ff


	//----- nvinfo : EIATTR_MERCURY_ISA_VERSION
	.align		4
        /*0070*/ 	.byte	0x03, 0x5f
        /*0072*/ 	.short	0x0101


	//----- nvinfo : EIATTR_VRC_CTA_INIT_COUNT
	.align		4
        /*0074*/ 	.byte	0x02, 0x4a
	.zero		1
	.zero		1


	//----- nvinfo : EIATTR_EXIT_INSTR_OFFSETS
	.align		4
        /*0078*/ 	.byte	0x04, 0x1c
        /*007a*/ 	.short	(.L_141 - .L_140)


	//   ....[0]....
.L_140:
        /*007c*/ 	.word	0x00000030


	//   ....[1]....
        /*0080*/ 	.word	0x00000ba0


	//   ....[2]....
        /*0084*/ 	.word	0x000010f0


	//   ....[3]....
        /*0088*/ 	.word	0x00001140


	//   ....[4]....
        /*008c*/ 	.word	0x00001360


	//----- nvinfo : EIATTR_CRS_STACK_SIZE
	.align		4
.L_141:
        /*0090*/ 	.byte	0x04, 0x1e
        /*0092*/ 	.short	(.L_143 - .L_142)
.L_142:
        /*0094*/ 	.word	0x00000000


	//----- nvinfo : EIATTR_CBANK_PARAM_SIZE
	.align		4
.L_143:
        /*0098*/ 	.byte	0x03, 0x19
        /*009a*/ 	.short	0x0024


	//----- nvinfo : EIATTR_PARAM_CBANK
	.align		4
        /*009c*/ 	.byte	0x04, 0x0a
        /*009e*/ 	.short	(.L_145 - .L_144)
	.align		4
.L_144:
        /*00a0*/ 	.word	index@(.nv.constant0._Z48dvc_ScaLBL_D3Q7_AAeven_Poisson_ElectricPotentialPiPdS0_iii)
        /*00a4*/ 	.short	0x0380
        /*00a6*/ 	.short	0x0024


	//----- nvinfo : EIATTR_SW_WAR
	.align		4
.L_145:
        /*00a8*/ 	.byte	0x04, 0x36
        /*00aa*/ 	.short	(.L_147 - .L_146)
.L_146:
        /*00ac*/ 	.word	0x00000008
.L_147:


//--------------------- .nv.info._Z47dvc_ScaLBL_D3Q7_AAodd_Poisson_ElectricPotentialPiS_PdS0_iii --------------------------
	.section	.nv.info._Z47dvc_ScaLBL_D3Q7_AAodd_Poisson_ElectricPotentialPiS_PdS0_iii,"",@"SHT_CUDA_INFO"
	.sectionflags	@""
	.align	4


	//----- nvinfo : EIATTR_CUDA_API_VERSION
	.align		4
        /*0000*/ 	.byte	0x04, 0x37
        /*0002*/ 	.short	(.L_149 - .L_148)
.L_148:
        /*0004*/ 	.word	0x00000082


	//----- nvinfo : EIATTR_KPARAM_INFO
	.align		4
.L_149:
        /*0008*/ 	.byte	0x04, 0x17
        /*000a*/ 	.short	(.L_151 - .L_150)
.L_150:
        /*000c*/ 	.word	0x00000000
        /*0010*/ 	.short	0x0006
        /*0012*/ 	.short	0x0028
        /*0014*/ 	.byte	0x00, 0xf0, 0x11, 0x00


	//----- nvinfo : EIATTR_KPARAM_INFO
	.align		4
.L_151:
        /*0018*/ 	.byte	0x04, 0x17
        /*001a*/ 	.short	(.L_153 - .L_152)
.L_152:
        /*001c*/ 	.word	0x00000000
        /*0020*/ 	.short	0x0005
        /*0022*/ 	.short	0x0024
        /*0024*/ 	.byte	0x00, 0xf0, 0x11, 0x00


	//----- nvinfo : EIATTR_KPARAM_INFO
	.align		4
.L_153:
        /*0028*/ 	.byte	0x04, 0x17
        /*002a*/ 	.short	(.L_155 - .L_154)
.L_154:
        /*002c*/ 	.word	0x00000000
        /*0030*/ 	.short	0x0004
        /*0032*/ 	.short	0x0020
        /*0034*/ 	.byte	0x00, 0xf0, 0x11, 0x00


	//----- nvinfo : EIATTR_KPARAM_INFO
	.align		4
.L_155:
        /*0038*/ 	.byte	0x04, 0x17
        /*003a*/ 	.short	(.L_157 - .L_156)
.L_156:
        /*003c*/ 	.word	0x00000000
        /*0040*/ 	.short	0x0003
        /*0042*/ 	.short	0x0018
        /*0044*/ 	.byte	0x00, 0xf5, 0x21, 0x00


	//----- nvinfo : EIATTR_KPARAM_INFO
	.align		4
.L_157:
        /*0048*/ 	.byte	0x04, 0x17
        /*004a*/ 	.short	(.L_159 - .L_158)
.L_158:
        /*004c*/ 	.word	0x00000000
        /*0050*/ 	.short	0x0002
        /*0052*/ 	.short	0x0010
        /*0054*/ 	.byte	0x00, 0xf5, 0x21, 0x00


	//----- nvinfo : EIATTR_KPARAM_INFO
	.align		4
.L_159:
        /*0058*/ 	.byte	0x04, 0x17
        /*005a*/ 	.short	(.L_161 - .L_160)
.L_160:
        /*005c*/ 	.word	0x00000000
        /*0060*/ 	.short	0x0001
        /*0062*/ 	.short	0x0008
        /*0064*/ 	.byte	0x00, 0xf5, 0x21, 0x00


	//----- nvinfo : EIATTR_KPARAM_INFO
	.align		4
.L_161:
        /*0068*/ 	.byte	0x04, 0x17
        /*006a*/ 	.short	(.L_163 - .L_162)
.L_162:
        /*006c*/ 	.word	0x00000000
        /*0070*/ 	.short	0x0000
        /*0072*/ 	.short	0x0000
        /*0074*/ 	.byte	0x00, 0xf5, 0x21, 0x00


	//----- nvinfo : EIATTR_SPARSE_MMA_MASK
	.align		4
.L_163:
        /*0078*/ 	.byte	0x03, 0x50
        /*007a*/ 	.short	0x0000


	//----- nvinfo : EIATTR_MAXREG_COUNT
	.align		4
        /*007c*/ 	.byte	0x03, 0x1b
        /*007e*/ 	.short	0x00ff


	//----- nvinfo : EIATTR_MERCURY_ISA_VERSION
	.align		4
        /*0080*/ 	.byte	0x03, 0x5f
        /*0082*/ 	.short	0x0101


	//----- nvinfo : EIATTR_VRC_CTA_INIT_COUNT
	.align		4
        /*0084*/ 	.byte	0x02, 0x4a
	.zero		1
	.zero		1


	//----- nvinfo : EIATTR_EXIT_INSTR_OFFSETS
	.align		4
        /*0088*/ 	.byte	0x04, 0x1c
        /*008a*/ 	.short	(.L_165 - .L_164)


	//   ....[0]....
.L_164:
        /*008c*/ 	.word	0x00000030


	//   ....[1]....
        /*0090*/ 	.word	0x00000760


	//   ....[2]....
        /*0094*/ 	.word	0x000007b0


	//   ....[3]....
        /*0098*/ 	.word	0x00000a50


	//----- nvinfo : EIATTR_CRS_STACK_SIZE
	.align		4
.L_165:
        /*009c*/ 	.byte	0x04, 0x1e
        /*009e*/ 	.short	(.L_167 - .L_166)
.L_166:
        /*00a0*/ 	.word	0x00000000


	//----- nvinfo : EIATTR_CBANK_PARAM_SIZE
	.align		4
.L_167:
        /*00a4*/ 	.byte	0x03, 0x19
        /*00a6*/ 	.short	0x002c


	//----- nvinfo : EIATTR_PARAM_CBANK
	.align		4
        /*00a8*/ 	.byte	0x04, 0x0a
        /*00aa*/ 	.short	(.L_169 - .L_168)
	.align		4
.L_168:
        /*00ac*/ 	.word	index@(.nv.constant0._Z47dvc_ScaLBL_D3Q7_AAodd_Poisson_ElectricPotentialPiS_PdS0_iii)
        /*00b0*/ 	.short	0x0380
        /*00b2*/ 	.short	0x002c


	//----- nvinfo : EIATTR_SW_WAR
	.align		4
.L_169:
        /*00b4*/ 	.byte	0x04, 0x36
        /*00b6*/ 	.short	(.L_171 - .L_170)
.L_170:
        /*00b8*/ 	.word	0x00000008
.L_171:


//--------------------- .nv.callgraph             --------------------------
	.section	.nv.callgraph,"",@"SHT_CUDA_CALLGRAPH"
	.align	4
	.sectionentsize	8
	.align		4
        /*0000*/ 	.word	0x00000000
	.align		4
        /*0004*/ 	.word	0xffffffff
	.align		4
        /*0008*/ 	.word	0x00000000
	.align		4
        /*000c*/ 	.word	0xfffffffe
	.align		4
        /*0010*/ 	.word	0x00000000
	.align		4
        /*0014*/ 	.word	0xfffffffd
	.align		4
        /*0018*/ 	.word	0x00000000
	.align		4
        /*001c*/ 	.word	0xfffffffc


//--------------------- .text._Z28dvc_ScaLBL_D3Q7_Poisson_InitPiPdS0_iii --------------------------
	.section	.text._Z28dvc_ScaLBL_D3Q7_Poisson_InitPiPdS0_iii,"ax",@progbits
	.align	128
        .global         _Z28dvc_ScaLBL_D3Q7_Poisson_InitPiPdS0_iii
        .type           _Z28dvc_ScaLBL_D3Q7_Poisson_InitPiPdS0_iii,@function
        .size           _Z28dvc_ScaLBL_D3Q7_Poisson_InitPiPdS0_iii,(.L_x_94 - _Z28dvc_ScaLBL_D3Q7_Poisson_InitPiPdS0_iii)
        .other          _Z28dvc_ScaLBL_D3Q7_Poisson_InitPiPdS0_iii,@"STO_CUDA_ENTRY STV_DEFAULT"
_Z28dvc_ScaLBL_D3Q7_Poisson_InitPiPdS0_iii:
.text._Z28dvc_ScaLBL_D3Q7_Poisson_InitPiPdS0_iii:
[----:B------:R-:W-:Y:S08]  /*0000*/  LDC R1, c[0x0][0x37c] ;  /* 0x0000df00ff017b82 */ /* 0x000ff00000000800 */
[----:B------:R-:W0:Y:S02]  /*0010*/  LDC R3, c[0x0][0x3a0] ;  /* 0x0000e800ff037b82 */ /* 0x000e240000000800 */
[----:B0-----:R-:W-:-:S13]  /*0020*/  ISETP.GE.AND P0, PT, R3, -0x3ffff, PT ;  /* 0xfffc00010300780c */ /* 0x001fda0003f06270 */
[----:B------:R-:W-:Y:S05]  /*0030*/  @!P0 EXIT ;  /* 0x000000000000894d */ /* 0x000fea0003800000 */
[----:B------:R-:W0:Y:S01]  /*0040*/  S2R R5, SR_TID.X ;  /* 0x0000000000057919 */ /* 0x000e220000002100 */
[----:B------:R-:W-:Y:S01]  /*0050*/  SHF.R.S32.HI R2, RZ, 0x1f, R3 ;  /* 0x0000001fff027819 */ /* 0x000fe20000011403 */
[----:B------:R-:W0:Y:S01]  /*0060*/  LDCU UR6, c[0x0][0x398] ;  /* 0x00007300ff0677ac */ /* 0x000e220008000800 */
[----:B------:R-:W1:Y:S01]  /*0070*/  LDC R0, c[0x0][0x360] ;  /* 0x0000d800ff007b82 */ /* 0x000e620000000800 */
[----:B------:R-:W2:Y:S01]  /*0080*/  S2R R9, SR_CTAID.X ;  /* 0x0000000000097919 */ /* 0x000ea20000002500 */
[----:B------:R-:W-:Y:S01]  /*0090*/  LEA.HI R2, R2, R3, RZ, 0x12 ;  /* 0x0000000302027211 */ /* 0x000fe200078f90ff */
[----:B------:R-:W3:Y:S01]  /*00a0*/  LDCU.64 UR4, c[0x0][0x358] ;  /* 0x00006b00ff0477ac */ /* 0x000ee20008000a00 */
[----:B------:R-:W-:Y:S02]  /*00b0*/  HFMA2 R3, -RZ, RZ, 0, 0 ;  /* 0x00000000ff037431 */ /* 0x000fe400000001ff */
[----:B------:R-:W-:-:S04]  /*00c0*/  SHF.R.S32.HI R2, RZ, 0x12, R2 ;  /* 0x00000012ff027819 */ /* 0x000fc80000011402 */
[C---:B------:R-:W-:Y:S02]  /*00d0*/  ISETP.GE.U32.AND P0, PT, R2.reuse, 0x3, PT ;  /* 0x000000030200780c */ /* 0x040fe40003f06070 */
[C---:B------:R-:W-:Y:S02]  /*00e0*/  IADD3 R4, PT, PT, R2.reuse, 0x1, RZ ;  /* 0x0000000102047810 */ /* 0x040fe40007ffe0ff */
[----:B0-----:R-:W-:Y:S01]  /*00f0*/  IADD3 R5, PT, PT, R5, UR6, RZ ;  /* 0x0000000605057c10 */ /* 0x001fe2000fffe0ff */
[----:B--2---:R-:W-:-:S08]  /*0100*/  IMAD R6, R2, R9, R9 ;  /* 0x0000000902067224 */ /* 0x004fd000078e0209 */
[----:B---3--:R-:W-:Y:S05]  /*0110*/  @!P0 BRA `(.L_x_0) ;  /* 0x0000000800888947 */ /* 0x008fea0003800000 */
[----:B------:R-:W0:Y:S01]  /*0120*/  LDC R7, c[0x0][0x3a0] ;  /* 0x0000e800ff077b82 */ /* 0x000e220000000800 */
[CC--:B-1----:R-:W-:Y:S01]  /*0130*/  IMAD R8, R6.reuse, R0.reuse, R0 ;  /* 0x0000000006087224 */ /* 0x0c2fe200078e0200 */
[C---:B------:R-:W-:Y:S01]  /*0140*/  IADD3 R27, PT, PT, R6.reuse, 0x2, RZ ;  /* 0x00000002061b7810 */ /* 0x040fe20007ffe0ff */
[----:B------:R-:W-:Y:S01]  /*0150*/  IMAD R9, R9, R0, RZ ;  /* 0x0000000009097224 */ /* 0x000fe200078e02ff */
[----:B------:R-:W-:Y:S01]  /*0160*/  IADD3 R29, PT, PT, R6, 0x3, RZ ;  /* 0x00000003061d7810 */ /* 0x000fe20007ffe0ff */
[----:B------:R-:W1:Y:S01]  /*0170*/  LDCU UR6, c[0x0][0x39c] ;  /* 0x00007380ff0677ac */ /* 0x000e620008000800 */
[C---:B------:R-:W-:Y:S01]  /*0180*/  LOP3.LUT R3, R4.reuse, 0xfffffffc, RZ, 0xc0, !PT ;  /* 0xfffffffc04037812 */ /* 0x040fe200078ec0ff */
[--C-:B------:R-:W-:Y:S01]  /*0190*/  IMAD R9, R4, R9, R5.reuse ;  /* 0x0000000904097224 */ /* 0x100fe200078e0205 */
[----:B------:R-:W2:Y:S01]  /*01a0*/  LDC.64 R10, c[0x0][0x390] ;  /* 0x0000e400ff0a7b82 */ /* 0x000ea20000000a00 */
[----:B------:R-:W-:Y:S01]  /*01b0*/  IADD3 R25, PT, PT, R5, R8, RZ ;  /* 0x0000000805197210 */ /* 0x000fe20007ffe0ff */
[-CC-:B------:R-:W-:Y:S01]  /*01c0*/  IMAD R27, R27, R0.reuse, R5.reuse ;  /* 0x000000001b1b7224 */ /* 0x180fe200078e0205 */
[----:B------:R-:W-:Y:S01]  /*01d0*/  IADD3 R8, PT, PT, -R3, RZ, RZ ;  /* 0x000000ff03087210 */ /* 0x000fe20007ffe1ff */
[----:B------:R-:W-:-:S04]  /*01e0*/  IMAD R29, R29, R0, R5 ;  /* 0x000000001d1d7224 */ /* 0x000fc800078e0205 */
[----:B------:R-:W3:Y:S08]  /*01f0*/  LDC.64 R12, c[0x0][0x380] ;  /* 0x0000e000ff0c7b82 */ /* 0x000ef00000000a00 */
[----:B-1----:R-:W4:Y:S02]  /*0200*/  LDC.64 R14, c[0x0][0x388] ;  /* 0x0000e200ff0e7b82 */ /* 0x002f240000000a00 */
.L_x_9:
[----:B------:R-:W-:Y:S01]  /*0210*/  ISETP.GE.AND P0, PT, R9, UR6, PT ;  /* 0x0000000609007c0c */ /* 0x000fe2000bf06270 */
[----:B------:R-:W-:Y:S01]  /*0220*/  BSSY.RECONVERGENT B0, `(.L_x_1) ;  /* 0x0000026000007945 */ /* 0x000fe20003800200 */
[----:B------:R-:W-:Y:S02]  /*0230*/  IADD3 R8, PT, PT, R8, 0x4, RZ ;  /* 0x0000000408087810 */ /* 0x000fe40007ffe0ff */
[----:B------:R-:W-:Y:S02]  /*0240*/  ISETP.GE.AND P1, PT, R25, UR6, PT ;  /* 0x0000000619007c0c */ /* 0x000fe4000bf26270 */
[----:B------:R-:W-:Y:S02]  /*0250*/  ISETP.GE.AND P2, PT, R27, UR6, PT ;  /* 0x000000061b007c0c */ /* 0x000fe4000bf46270 */
[----:B------:R-:W-:Y:S02]  /*0260*/  ISETP.GE.AND P3, PT, R29, UR6, PT ;  /* 0x000000061d007c0c */ /* 0x000fe4000bf66270 */
[----:B------:R-:W-:-:S03]  /*0270*/  ISETP.NE.AND P4, PT, R8, RZ, PT ;  /* 0x000000ff0800720c */ /* 0x000fc60003f85270 */
[----:B01----:R-:W-:Y:S10]  /*0280*/  @P0 BRA `(.L_x_2) ;  /* 0x00000000007c0947 */ /* 0x003ff40003800000 */
[----:B---3--:R-:W-:-:S06]  /*0290*/  IMAD.WIDE R20, R9, 0x4, R12 ;  /* 0x0000000409147825 */ /* 0x008fcc00078e020c */
[----:B------:R-:W2:Y:S02]  /*02a0*/  LDG.E R21, desc[UR4][R20.64] ;  /* 0x0000000414157981 */ /* 0x000ea4000c1e1900 */
[----:B--2---:R-:W-:-:S05]  /*02b0*/  IMAD.WIDE R20, R21, 0x8, R10 ;  /* 0x0000000815147825 */ /* 0x004fca00078e020a */
[----:B------:R-:W2:Y:S01]  /*02c0*/  LDG.E.64 R16, desc[UR4][R20.64] ;  /* 0x0000000414107981 */ /* 0x000ea2000c1e1b00 */
[----:B----4-:R-:W-:Y:S01]  /*02d0*/  IMAD.WIDE R22, R9, 0x8, R14 ;  /* 0x0000000809167825 */ /* 0x010fe200078e020e */
[----:B--2---:R-:W-:-:S07]  /*02e0*/  DMUL R16, R16, 0.25 ;  /* 0x3fd0000010107828 */ /* 0x004fce0000000000 */
[----:B------:R0:W-:Y:S04]  /*02f0*/  STG.E.64 desc[UR4][R22.64], R16 ;  /* 0x0000001016007986 */ /* 0x0001e8000c101b04 */
[----:B------:R-:W2:Y:S01]  /*0300*/  LDG.E.64 R18, desc[UR4][R20.64] ;  /* 0x0000000414127981 */ /* 0x000ea2000c1e1b00 */
[----:B0-----:R-:W-:Y:S01]  /*0310*/  IMAD.WIDE R22, R7, 0x8, R22 ;  /* 0x0000000807167825 */ /* 0x001fe200078e0216 */
[----:B--2---:R-:W-:-:S07]  /*0320*/  DMUL R18, R18, 0.125 ;  /* 0x3fc0000012127828 */ /* 0x004fce0000000000 */
        /* <DEDUP_REMOVED lines=17> */
[----:B------:R-:W0:Y:S01]  /*0440*/  LDG.E.64 R20, desc[UR4][R20.64] ;  /* 0x0000000414147981 */ /* 0x000e22000c1e1b00 */
[----:B------:R-:W-:Y:S01]  /*0450*/  IMAD.WIDE R22, R7, 0x8, R16 ;  /* 0x0000000807167825 */ /* 0x000fe200078e0210 */
[----:B0-----:R-:W-:-:S07]  /*0460*/  DMUL R18, R20, 0.125 ;  /* 0x3fc0000014127828 */ /* 0x001fce0000000000 */
[----:B------:R1:W-:Y:S04]  /*0470*/  STG.E.64 desc[UR4][R22.64], R18 ;  /* 0x0000001216007986 */ /* 0x0003e8000c101b04 */
.L_x_2:
[----:B------:R-:W-:Y:S05]  /*0480*/  BSYNC.RECONVERGENT B0 ;  /* 0x0000000000007941 */ /* 0x000fea0003800200 */
.L_x_1:
[----:B------:R-:W-:Y:S04]  /*0490*/  BSSY.RECONVERGENT B0, `(.L_x_3) ;  /* 0x0000021000007945 */ /* 0x000fe80003800200 */
[----:B------:R-:W-:Y:S05]  /*04a0*/  @P1 BRA `(.L_x_4) ;  /* 0x00000000007c1947 */ /* 0x000fea0003800000 */
[----:B---3--:R-:W-:-:S06]  /*04b0*/  IMAD.WIDE R20, R25, 0x4, R12 ;  /* 0x0000000419147825 */ /* 0x008fcc00078e020c */
[----:B------:R-:W2:Y:S02]  /*04c0*/  LDG.E R21, desc[UR4][R20.64] ;  /* 0x0000000414157981 */ /* 0x000ea4000c1e1900 */
[----:B--2---:R-:W-:-:S05]  /*04d0*/  IMAD.WIDE R20, R21, 0x8, R10 ;  /* 0x0000000815147825 */ /* 0x004fca00078e020a */
[----:B------:R-:W2:Y:S01]  /*04e0*/  LDG.E.64 R16, desc[UR4][R20.64] ;  /* 0x0000000414107981 */ /* 0x000ea2000c1e1b00 */
[----:B-1--4-:R-:W-:Y:S01]  /*04f0*/  IMAD.WIDE R22, R25, 0x8, R14 ;  /* 0x0000000819167825 */ /* 0x012fe200078e020e */
        /* <DEDUP_REMOVED lines=26> */
.L_x_4:
[----:B------:R-:W-:Y:S05]  /*06a0*/  BSYNC.RECONVERGENT B0 ;  /* 0x0000000000007941 */ /* 0x000fea0003800200 */
.L_x_3:
[----:B------:R-:W-:Y:S04]  /*06b0*/  BSSY.RECONVERGENT B0, `(.L_x_5) ;  /* 0x0000021000007945 */ /* 0x000fe80003800200 */
[----:B------:R-:W-:Y:S05]  /*06c0*/  @P2 BRA `(.L_x_6) ;  /* 0x00000000007c2947 */ /* 0x000fea0003800000 */
[----:B---3--:R-:W-:-:S06]  /*06d0*/  IMAD.WIDE R20, R27, 0x4, R12 ;  /* 0x000000041b147825 */ /* 0x008fcc00078e020c */
[----:B------:R-:W2:Y:S02]  /*06e0*/  LDG.E R21, desc[UR4][R20.64] ;  /* 0x0000000414157981 */ /* 0x000ea4000c1e1900 */
[----:B--2---:R-:W-:-:S05]  /*06f0*/  IMAD.WIDE R20, R21, 0x8, R10 ;  /* 0x0000000815147825 */ /* 0x004fca00078e020a */
[----:B------:R-:W2:Y:S01]  /*0700*/  LDG.E.64 R16, desc[UR4][R20.64] ;  /* 0x0000000414107981 */ /* 0x000ea2000c1e1b00 */
[----:B01--4-:R-:W-:Y:S01]  /*0710*/  IMAD.WIDE R22, R27, 0x8, R14 ;  /* 0x000000081b167825 */ /* 0x013fe200078e020e */
        /* <DEDUP_REMOVED lines=26> */
.L_x_6:
[----:B------:R-:W-:Y:S05]  /*08c0*/  BSYNC.RECONVERGENT B0 ;  /* 0x0000000000007941 */ /* 0x000fea0003800200 */
.L_x_5:
[----:B------:R-:W-:Y:S04]  /*08d0*/  BSSY.RECONVERGENT B0, `(.L_x_7) ;  /* 0x0000021000007945 */ /* 0x000fe80003800200 */
[----:B------:R-:W-:Y:S05]  /*08e0*/  @P3 BRA `(.L_x_8) ;  /* 0x00000000007c3947 */ /* 0x000fea0003800000 */
[----:B01-3--:R-:W-:-:S06]  /*08f0*/  IMAD.WIDE R18, R29, 0x4, R12 ;  /* 0x000000041d127825 */ /* 0x00bfcc00078e020c */
        /* <DEDUP_REMOVED lines=30> */
.L_x_8:
[----:B------:R-:W-:Y:S05]  /*0ae0*/  BSYNC.RECONVERGENT B0 ;  /* 0x0000000000007941 */ /* 0x000fea0003800200 */
.L_x_7:
[C---:B------:R-:W-:Y:S02]  /*0af0*/  LEA R25, R0.reuse, R25, 0x2 ;  /* 0x0000001900197211 */ /* 0x040fe400078e10ff */
[C---:B------:R-:W-:Y:S02]  /*0b00*/  LEA R27, R0.reuse, R27, 0x2 ;  /* 0x0000001b001b7211 */ /* 0x040fe400078e10ff */
[C---:B------:R-:W-:Y:S02]  /*0b10*/  LEA R29, R0.reuse, R29, 0x2 ;  /* 0x0000001d001d7211 */ /* 0x040fe400078e10ff */
[----:B------:R-:W-:Y:S01]  /*0b20*/  LEA R9, R0, R9, 0x2 ;  /* 0x0000000900097211 */ /* 0x000fe200078e10ff */
[----:B------:R-:W-:Y:S06]  /*0b30*/  @P4 BRA `(.L_x_9) ;  /* 0xfffffff400b44947 */ /* 0x000fec000383ffff */
.L_x_0:
[----:B------:R-:W-:-:S13]  /*0b40*/  LOP3.LUT P0, R4, R4, 0x3, RZ, 0xc0, !PT ;  /* 0x0000000304047812 */ /* 0x000fda000780c0ff */
[----:B------:R-:W-:Y:S05]  /*0b50*/  @!P0 EXIT ;  /* 0x000000000000894d */ /* 0x000fea0003800000 */
[----:B------:R-:W-:-:S13]  /*0b60*/  ISETP.NE.AND P0, PT, R4, 0x1, PT ;  /* 0x000000010400780c */ /* 0x000fda0003f05270 */
[----:B------:R-:W-:Y:S05]  /*0b70*/  @!P0 BRA `(.L_x_10) ;  /* 0x00000004004c8947 */ /* 0x000fea0003800000 */
[----:B------:R-:W5:Y:S01]  /*0b80*/  LDCU UR6, c[0x0][0x39c] ;  /* 0x00007380ff0677ac */ /* 0x000f620008000800 */
[----:B------:R-:W-:Y:S01]  /*0b90*/  IADD3 R4, PT, PT, R6, R3, RZ ;  /* 0x0000000306047210 */ /* 0x000fe20007ffe0ff */
[----:B------:R-:W-:Y:S04]  /*0ba0*/  BSSY.RECONVERGENT B0, `(.L_x_11) ;  /* 0x0000029000007945 */ /* 0x000fe80003800200 */
[----:B01----:R-:W-:-:S05]  /*0bb0*/  IMAD R7, R4, R0, R5 ;  /* 0x0000000004077224 */ /* 0x003fca00078e0205 */
[C---:B------:R-:W-:Y:S02]  /*0bc0*/  IADD3 R4, PT, PT, R7.reuse, R0, RZ ;  /* 0x0000000007047210 */ /* 0x040fe40007ffe0ff */
[----:B-----5:R-:W-:Y:S02]  /*0bd0*/  ISETP.GE.AND P0, PT, R7, UR6, PT ;  /* 0x0000000607007c0c */ /* 0x020fe4000bf06270 */
[----:B------:R-:W-:-:S11]  /*0be0*/  ISETP.GE.AND P1, PT, R4, UR6, PT ;  /* 0x0000000604007c0c */ /* 0x000fd6000bf26270 */
[----:B------:R-:W-:Y:S05]  /*0bf0*/  @P0 BRA `(.L_x_12) ;  /* 0x00000000008c0947 */ /* 0x000fea0003800000 */
[----:B--2---:R-:W0:Y:S08]  /*0c00*/  LDC.64 R10, c[0x0][0x380] ;  /* 0x0000e000ff0a7b82 */ /* 0x004e300000000a00 */
[----:B------:R-:W1:Y:S08]  /*0c10*/  LDC.64 R8, c[0x0][0x390] ;  /* 0x0000e400ff087b82 */ /* 0x000e700000000a00 */
[----:B----4-:R-:W2:Y:S01]  /*0c20*/  LDC.64 R14, c[0x0][0x388] ;  /* 0x0000e200ff0e7b82 */ /* 0x010ea20000000a00 */
[----:B0-----:R-:W-:-:S06]  /*0c30*/  IMAD.WIDE R10, R7, 0x4, R10 ;  /* 0x00000004070a7825 */ /* 0x001fcc00078e020a */
[----:B------:R-:W1:Y:S02]  /*0c40*/  LDG.E R11, desc[UR4][R10.64] ;  /* 0x000000040a0b7981 */ /* 0x000e64000c1e1900 */
[----:B-1----:R-:W-:-:S05]  /*0c50*/  IMAD.WIDE R8, R11, 0x8, R8 ;  /* 0x000000080b087825 */ /* 0x002fca00078e0208 */
[----:B---3--:R-:W3:Y:S01]  /*0c60*/  LDG.E.64 R12, desc[UR4][R8.64] ;  /* 0x00000004080c7981 */ /* 0x008ee2000c1e1b00 */
[----:B--2---:R-:W-:Y:S02]  /*0c70*/  IMAD.WIDE R14, R7, 0x8, R14 ;  /* 0x00000008070e7825 */ /* 0x004fe400078e020e */
[----:B------:R-:W0:Y:S01]  /*0c80*/  LDC R7, c[0x0][0x3a0] ;  /* 0x0000e800ff077b82 */ /* 0x000e220000000800 */
[----:B---3--:R-:W-:-:S07]  /*0c90*/  DMUL R12, R12, 0.25 ;  /* 0x3fd000000c0c7828 */ /* 0x008fce0000000000 */
[----:B------:R1:W-:Y:S04]  /*0ca0*/  STG.E.64 desc[UR4][R14.64], R12 ;  /* 0x0000000c0e007986 */ /* 0x0003e8000c101b04 */
[----:B------:R-:W2:Y:S01]  /*0cb0*/  LDG.E.64 R16, desc[UR4][R8.64] ;  /* 0x0000000408107981 */ /* 0x000ea2000c1e1b00 */
[----:B0-----:R-:W-:Y:S01]  /*0cc0*/  IMAD.WIDE R10, R7, 0x8, R14 ;  /* 0x00000008070a7825 */ /* 0x001fe200078e020e */
[----:B--2---:R-:W-:-:S07]  /*0cd0*/  DMUL R16, R16, 0.125 ;  /* 0x3fc0000010107828 */ /* 0x004fce0000000000 */
[----:B------:R0:W-:Y:S04]  /*0ce0*/  STG.E.64 desc[UR4][R10.64], R16 ;  /* 0x000000100a007986 */ /* 0x0001e8000c101b04 */
[----:B------:R-:W2:Y:S01]  /*0cf0*/  LDG.E.64 R18, desc[UR4][R8.64] ;  /* 0x0000000408127981 */ /* 0x000ea2000c1e1b00 */
[----:B------:R-:W-:Y:S01]  /*0d00*/  IMAD.WIDE R20, R7, 0x8, R10 ;  /* 0x0000000807147825 */ /* 0x000fe200078e020a */
[----:B--2---:R-:W-:-:S07]  /*0d10*/  DMUL R18, R18, 0.125 ;  /* 0x3fc0000012127828 */ /* 0x004fce0000000000 */
[----:B------:R2:W-:Y:S04]  /*0d20*/  STG.E.64 desc[UR4][R20.64], R18 ;  /* 0x0000001214007986 */ /* 0x0005e8000c101b04 */
[----:B------:R-:W3:Y:S01]  /*0d30*/  LDG.E.64 R22, desc[UR4][R8.64] ;  /* 0x0000000408167981 */ /* 0x000ee2000c1e1b00 */
[----:B-1----:R-:W-:Y:S01]  /*0d40*/  IMAD.WIDE R12, R7, 0x8, R20 ;  /* 0x00000008070c7825 */ /* 0x002fe200078e0214 */
[----:B---3--:R-:W-:-:S07]  /*0d50*/  DMUL R22, R22, 0.125 ;  /* 0x3fc0000016167828 */ /* 0x008fce0000000000 */
[----:B------:R1:W-:Y:S04]  /*0d60*/  STG.E.64 desc[UR4][R12.64], R22 ;  /* 0x000000160c007986 */ /* 0x0003e8000c101b04 */
[----:B------:R-:W3:Y:S01]  /*0d70*/  LDG.E.64 R14, desc[UR4][R8.64] ;  /* 0x00000004080e7981 */ /* 0x000ee2000c1e1b00 */
[----:B0-----:R-:W-:Y:S01]  /*0d80*/  IMAD.WIDE R10, R7, 0x8, R12 ;  /* 0x00000008070a7825 */ /* 0x001fe200078e020c */
[----:B---3--:R-:W-:-:S07]  /*0d90*/  DMUL R14, R14, 0.125 ;  /* 0x3fc000000e0e7828 */ /* 0x008fce0000000000 */
[----:B------:R0:W-:Y:S04]  /*0da0*/  STG.E.64 desc[UR4][R10.64], R14 ;  /* 0x0000000e0a007986 */ /* 0x0001e8000c101b04 */
[----:B------:R-:W3:Y:S01]  /*0db0*/  LDG.E.64 R16, desc[UR4][R8.64] ;  /* 0x0000000408107981 */ /* 0x000ee2000c1e1b00 */
[----:B--2---:R-:W-:Y:S01]  /*0dc0*/  IMAD.WIDE R18, R7, 0x8, R10 ;  /* 0x0000000807127825 */ /* 0x004fe200078e020a */
[----:B---3--:R-:W-:-:S07]  /*0dd0*/  DMUL R16, R16, 0.125 ;  /* 0x3fc0000010107828 */ /* 0x008fce0000000000 */
[----:B------:R0:W-:Y:S04]  /*0de0*/  STG.E.64 desc[UR4][R18.64], R16 ;  /* 0x0000001012007986 */ /* 0x0001e8000c101b04 */
[----:B------:R-:W2:Y:S01]  /*0df0*/  LDG.E.64 R20, desc[UR4][R8.64] ;  /* 0x0000000408147981 */ /* 0x000ea2000c1e1b00 */
[----:B-1----:R-:W-:Y:S01]  /*0e00*/  IMAD.WIDE R12, R7, 0x8, R18 ;  /* 0x00000008070c7825 */ /* 0x002fe200078e0212 */
[----:B--2---:R-:W-:-:S07]  /*0e10*/  DMUL R20, R20, 0.125 ;  /* 0x3fc0000014147828 */ /* 0x004fce0000000000 */
[----:B------:R0:W-:Y:S04]  /*0e20*/  STG.E.64 desc[UR4][R12.64], R20 ;  /* 0x000000140c007986 */ /* 0x0001e8000c101b04 */
.L_x_12:
[----:B------:R-:W-:Y:S05]  /*0e30*/  BSYNC.RECONVERGENT B0 ;  /* 0x0000000000007941 */ /* 0x000fea0003800200 */
.L_x_11:
[----:B------:R-:W-:Y:S04]  /*0e40*/  BSSY.RECONVERGENT B0, `(.L_x_13) ;  /* 0x0000025000007945 */ /* 0x000fe80003800200 */
[----:B------:R-:W-:Y:S05]  /*0e50*/  @P1 BRA `(.L_x_14) ;  /* 0x00000000008c1947 */ /* 0x000fea0003800000 */
[----:B0-2---:R-:W0:Y:S08]  /*0e60*/  LDC.64 R10, c[0x0][0x380] ;  /* 0x0000e000ff0a7b82 */ /* 0x005e300000000a00 */
        /* <DEDUP_REMOVED lines=34> */
.L_x_14:
[----:B------:R-:W-:Y:S05]  /*1090*/  BSYNC.RECONVERGENT B0 ;  /* 0x0000000000007941 */ /* 0x000fea0003800200 */
.L_x_13:
[----:B------:R-:W-:-:S07]  /*10a0*/  IADD3 R3, PT, PT, R3, 0x2, RZ ;  /* 0x0000000203037810 */ /* 0x000fce0007ffe0ff */
.L_x_10:
[----:B------:R-:W-:-:S04]  /*10b0*/  LOP3.LUT R2, R2, 0x1, RZ, 0xc0, !PT ;  /* 0x0000000102027812 */ /* 0x000fc800078ec0ff */
[----:B------:R-:W-:-:S13]  /*10c0*/  ISETP.NE.U32.AND P0, PT, R2, 0x1, PT ;  /* 0x000000010200780c */ /* 0x000fda0003f05070 */
[----:B------:R-:W-:Y:S05]  /*10d0*/  @!P0 EXIT ;  /* 0x000000000000894d */ /* 0x000fea0003800000 */
[----:B------:R-:W5:Y:S01]  /*10e0*/  LDCU UR6, c[0x0][0x39c] ;  /* 0x00007380ff0677ac */ /* 0x000f620008000800 */
[----:B------:R-:W-:-:S05]  /*10f0*/  IADD3 R3, PT, PT, R6, R3, RZ ;  /* 0x0000000306037210 */ /* 0x000fca0007ffe0ff */
[----:B012---:R-:W-:-:S05]  /*1100*/  IMAD R11, R3, R0, R5 ;  /* 0x00000000030b7224 */ /* 0x007fca00078e0205 */
[----:B-----5:R-:W-:-:S13]  /*1110*/  ISETP.GE.AND P0, PT, R11, UR6, PT ;  /* 0x000000060b007c0c */ /* 0x020fda000bf06270 */
[----:B------:R-:W-:Y:S05]  /*1120*/  @P0 EXIT ;  /* 0x000000000000094d */ /* 0x000fea0003800000 */
[----:B------:R-:W0:Y:S08]  /*1130*/  LDC.64 R4, c[0x0][0x380] ;  /* 0x0000e000ff047b82 */ /* 0x000e300000000a00 */
[----:B------:R-:W1:Y:S08]  /*1140*/  LDC.64 R2, c[0x0][0x390] ;  /* 0x0000e400ff027b82 */ /* 0x000e700000000a00 */
[----:B------:R-:W2:Y:S01]  /*1150*/  LDC.64 R8, c[0x0][0x388] ;  /* 0x0000e200ff087b82 */ /* 0x000ea20000000a00 */
[----:B0-----:R-:W-:-:S07]  /*1160*/  IMAD.WIDE R4, R11, 0x4, R4 ;  /* 0x000000040b047825 */ /* 0x001fce00078e0204 */
[----:B------:R-:W0:Y:S01]  /*1170*/  LDC R0, c[0x0][0x3a0] ;  /* 0x0000e800ff007b82 */ /* 0x000e220000000800 */
[----:B------:R-:W1:Y:S02]  /*1180*/  LDG.E R5, desc[UR4][R4.64] ;  /* 0x0000000404057981 */ /* 0x000e64000c1e1900 */
[----:B-1----:R-:W-:-:S05]  /*1190*/  IMAD.WIDE R2, R5, 0x8, R2 ;  /* 0x0000000805027825 */ /* 0x002fca00078e0202 */
[----:B------:R-:W5:Y:S01]  /*11a0*/  LDG.E.64 R6, desc[UR4][R2.64] ;  /* 0x0000000402067981 */ /* 0x000f62000c1e1b00 */
[----:B--2---:R-:W-:Y:S01]  /*11b0*/  IMAD.WIDE R8, R11, 0x8, R8 ;  /* 0x000000080b087825 */ /* 0x004fe200078e0208 */
[----:B-----5:R-:W-:-:S07]  /*11c0*/  DMUL R6, R6, 0.25 ;  /* 0x3fd0000006067828 */ /* 0x020fce0000000000 */
[----:B------:R1:W-:Y:S04]  /*11d0*/  STG.E.64 desc[UR4][R8.64], R6 ;  /* 0x0000000608007986 */ /* 0x0003e8000c101b04 */
[----:B------:R-:W2:Y:S01]  /*11e0*/  LDG.E.64 R10, desc[UR4][R2.64] ;  /* 0x00000004020a7981 */ /* 0x000ea2000c1e1b00 */
[----:B0-----:R-:W-:Y:S01]  /*11f0*/  IMAD.WIDE R4, R0, 0x8, R8 ;  /* 0x0000000800047825 */ /* 0x001fe200078e0208 */
[----:B--2---:R-:W-:-:S07]  /*1200*/  DMUL R10, R10, 0.125 ;  /* 0x3fc000000a0a7828 */ /* 0x004fce0000000000 */
[----:B------:R0:W-:Y:S04]  /*1210*/  STG.E.64 desc[UR4][R4.64], R10 ;  /* 0x0000000a04007986 */ /* 0x0001e8000c101b04 */
[----:B---3--:R-:W2:Y:S01]  /*1220*/  LDG.E.64 R12, desc[UR4][R2.64] ;  /* 0x00000004020c7981 */ /* 0x008ea2000c1e1b00 */
[----:B----4-:R-:W-:Y:S01]  /*1230*/  IMAD.WIDE R14, R0, 0x8, R4 ;  /* 0x00000008000e7825 */ /* 0x010fe200078e0204 */
        /* <DEDUP_REMOVED lines=9> */
[----:B------:R-:W-:Y:S04]  /*12d0*/  STG.E.64 desc[UR4][R4.64], R8 ;  /* 0x0000000804007986 */ /* 0x000fe8000c101b04 */
[----:B------:R-:W3:Y:S01]  /*12e0*/  LDG.E.64 R10, desc[UR4][R2.64] ;  /* 0x00000004020a7981 */ /* 0x000ee2000c1e1b00 */
[----:B--2---:R-:W-:Y:S01]  /*12f0*/  IMAD.WIDE R12, R0, 0x8, R4 ;  /* 0x00000008000c7825 */ /* 0x004fe200078e0204 */
[----:B---3--:R-:W-:-:S07]  /*1300*/  DMUL R10, R10, 0.125 ;  /* 0x3fc000000a0a7828 */ /* 0x008fce0000000000 */
[----:B------:R-:W-:Y:S04]  /*1310*/  STG.E.64 desc[UR4][R12.64], R10 ;  /* 0x0000000a0c007986 */ /* 0x000fe8000c101b04 */
[----:B------:R-:W2:Y:S01]  /*1320*/  LDG.E.64 R14, desc[UR4][R2.64] ;  /* 0x00000004020e7981 */ /* 0x000ea2000c1e1b00 */
[----:B-1----:R-:W-:Y:S01]  /*1330*/  IMAD.WIDE R6, R0, 0x8, R12 ;  /* 0x0000000800067825 */ /* 0x002fe200078e020c */
[----:B--2---:R-:W-:-:S07]  /*1340*/  DMUL R14, R14, 0.125 ;  /* 0x3fc000000e0e7828 */ /* 0x004fce0000000000 */
[----:B------:R-:W-:Y:S01]  /*1350*/  STG.E.64 desc[UR4][R6.64], R14 ;  /* 0x0000000e06007986 */ /* 0x000fe2000c101b04 */
[----:B------:R-:W-:Y:S05]  /*1360*/  EXIT ;  /* 0x000000000000794d */ /* 0x000fea0003800000 */
.L_x_15:
[----:B------:R-:W-:-:S00]  /*1370*/  BRA `(.L_x_15) ;  /* 0xfffffffc00fc7947 */ /* 0x000fc0000383ffff */
[----:B------:R-:W-:-:S00]  /*1380*/  NOP ;  /* 0x0000000000007918 */ /* 0x000fc00000000000 */
[----:B------:R-:W-:-:S00]  /*1390*/  NOP ;  /* 0x0000000000007918 */ /* 0x000fc00000000000 */
[----:B------:R-:W-:-:S00]  /*13a0*/  NOP ;  /* 0x0000000000007918 */ /* 0x000fc00000000000 */
[----:B------:R-:W-:-:S00]  /*13b0*/  NOP ;  /* 0x0000000000007918 */ /* 0x000fc00000000000 */
[----:B------:R-:W-:-:S00]  /*13c0*/  NOP ;  /* 0x0000000000007918 */ /* 0x000fc00000000000 */
[----:B------:R-:W-:-:S00]  /*13d0*/  NOP ;  /* 0x0000000000007918 */ /* 0x000fc00000000000 */
[----:B------:R-:W-:-:S00]  /*13e0*/  NOP ;  /* 0x0000000000007918 */ /* 0x000fc00000000000 */
[----:B------:R-:W-:-:S00]  /*13f0*/  NOP ;  /* 0x0000000000007918 */ /* 0x000fc00000000000 */
.L_x_94:


//--------------------- .text._Z30dvc_ScaLBL_D3Q7_AAeven_PoissonPiPdS0_S0_S0_ddbiii --------------------------
	.section	.text._Z30dvc_ScaLBL_D3Q7_AAeven_PoissonPiPdS0_S0_S0_ddbiii,"ax",@progbits
	.align	128
        .global         _Z30dvc_ScaLBL_D3Q7_AAeven_PoissonPiPdS0_S0_S0_ddbiii
        .type           _Z30dvc_ScaLBL_D3Q7_AAeven_PoissonPiPdS0_S0_S0_ddbiii,@function
        .size           _Z30dvc_ScaLBL_D3Q7_AAeven_PoissonPiPdS0_S0_S0_ddbiii,(.L_x_91 - _Z30dvc_ScaLBL_D3Q7_AAeven_PoissonPiPdS0_S0_S0_ddbiii)
        .other          _Z30dvc_ScaLBL_D3Q7_AAeven_PoissonPiPdS0_S0_S0_ddbiii,@"STO_CUDA_ENTRY STV_DEFAULT"
_Z30dvc_ScaLBL_D3Q7_AAeven_PoissonPiPdS0_S0_S0_ddbiii:
.text._Z30dvc_ScaLBL_D3Q7_AAeven_PoissonPiPdS0_S0_S0_ddbiii:
[----:B------:R-:W-:Y:S08]  /*0000*/  LDC R1, c[0x0][0x37c] ;  /* 0x0000df00ff017b82 */ /* 0x000ff00000000800 */
[----:B------:R-:W0:Y:S08]  /*0010*/  LDC R0, c[0x0][0x3ac] ;  /* 0x0000eb00ff007b82 */ /* 0x000e300000000800 */
[----:B------:R-:W1:Y:S01]  /*0020*/  LDC.64 R10, c[0x0][0x3a8] ;  /* 0x0000ea00ff0a7b82 */ /* 0x000e620000000a00 */
[----:B0-----:R-:W1:Y:S01]  /*0030*/  MUFU.RCP64H R3, R0 ;  /* 0x0000000000037308 */ /* 0x001e620000001800 */
[----:B------:R-:W-:-:S04]  /*0040*/  IADD3 R2, PT, PT, R0, 0x300402, RZ ;  /* 0x0030040200027810 */ /* 0x000fc80007ffe0ff */
[----:B------:R-:W-:Y:S02]  /*0050*/  FSETP.GEU.AND P0, PT, |R2|, 5.8789094863358348022e-39, PT ;  /* 0x004004020200780b */ /* 0x000fe40003f0e200 */
[----:B-1----:R-:W-:-:S08]  /*0060*/  DFMA R4, R2, -R10, 1 ;  /* 0x3ff000000204742b */ /* 0x002fd0000000080a */
[----:B------:R-:W-:-:S08]  /*0070*/  DFMA R4, R4, R4, R4 ;  /* 0x000000040404722b */ /* 0x000fd00000000004 */
[----:B------:R-:W-:-:S08]  /*0080*/  DFMA R4, R2, R4, R2 ;  /* 0x000000040204722b */ /* 0x000fd00000000002 */
[----:B------:R-:W-:-:S08]  /*0090*/  DFMA R10, R4, -R10, 1 ;  /* 0x3ff00000040a742b */ /* 0x000fd0000000080a */
[----:B------:R-:W-:Y:S01]  /*00a0*/  DFMA R10, R4, R10, R4 ;  /* 0x0000000a040a722b */ /* 0x000fe20000000004 */
[----:B------:R-:W-:Y:S10]  /*00b0*/  @P0 BRA `(.L_x_16) ;  /* 0x0000000000100947 */ /* 0x000ff40003800000 */
[----:B------:R-:W-:-:S05]  /*00c0*/  LOP3.LUT R0, R0, 0x7fffffff, RZ, 0xc0, !PT ;  /* 0x7fffffff00007812 */ /* 0x000fca00078ec0ff */
[----:B------:R-:W-:Y:S01]  /*00d0*/  VIADD R7, R0, 0xfff00000 ;  /* 0xfff0000000077836 */ /* 0x000fe20000000000 */
[----:B------:R-:W-:-:S07]  /*00e0*/  MOV R0, 0x100 ;  /* 0x0000010000007802 */ /* 0x000fce0000000f00 */
[----:B------:R-:W-:Y:S05]  /*00f0*/  CALL.REL.NOINC `($__internal_0_$__cuda_sm20_dblrcp_rn_slowpath_v3) ;  /* 0x00000020007c7944 */ /* 0x000fea0003c00000 */
.L_x_16:
[----:B------:R-:W0:Y:S02]  /*0100*/  LDC R13, c[0x0][0x3c4] ;  /* 0x0000f100ff0d7b82 */ /* 0x000e240000000800 */
[----:B0-----:R-:W-:-:S13]  /*0110*/  ISETP.GE.AND P0, PT, R13, -0x3ffff, PT ;  /* 0xfffc00010d00780c */ /* 0x001fda0003f06270 */
[----:B------:R-:W-:Y:S05]  /*0120*/  @!P0 EXIT ;  /* 0x000000000000894d */ /* 0x000fea0003800000 */
[----:B------:R-:W0:Y:S01]  /*0130*/  LDCU.U8 UR4, c[0x0][0x3b8] ;  /* 0x00007700ff0477ac */ /* 0x000e220008000000 */
[----:B------:R-:W1:Y:S01]  /*0140*/  S2R R3, SR_TID.X ;  /* 0x0000000000037919 */ /* 0x000e620000002100 */
[----:B------:R-:W2:Y:S01]  /*0150*/  LDC R9, c[0x0][0x360] ;  /* 0x0000d800ff097b82 */ /* 0x000ea20000000800 */
[----:B------:R-:W-:Y:S01]  /*0160*/  SHF.R.S32.HI R0, RZ, 0x1f, R13 ;  /* 0x0000001fff007819 */ /* 0x000fe2000001140d */
[----:B------:R-:W1:Y:S01]  /*0170*/  LDCU UR5, c[0x0][0x3bc] ;  /* 0x00007780ff0577ac */ /* 0x000e620008000800 */
[----:B------:R-:W3:Y:S01]  /*0180*/  S2R R7, SR_CTAID.X ;  /* 0x0000000000077919 */ /* 0x000ee20000002500 */
[C---:B------:R-:W-:Y:S01]  /*0190*/  SHF.L.U32 R2, R13.reuse, 0x1, RZ ;  /* 0x000000010d027819 */ /* 0x040fe200000006ff */
[----:B------:R-:W-:Y:S01]  /*01a0*/  VIADD R6, R13, 0x3ffff ;  /* 0x0003ffff0d067836 */ /* 0x000fe20000000000 */
[----:B------:R-:W-:Y:S01]  /*01b0*/  LEA.HI R0, R0, R13, RZ, 0x12 ;  /* 0x0000000d00007211 */ /* 0x000fe200078f90ff */
[----:B------:R-:W4:Y:S03]  /*01c0*/  LDCU.64 UR6, c[0x0][0x358] ;  /* 0x00006b00ff0677ac */ /* 0x000f260008000a00 */
[----:B------:R-:W-:-:S05]  /*01d0*/  SHF.R.S32.HI R0, RZ, 0x12, R0 ;  /* 0x00000012ff007819 */ /* 0x000fca0000011400 */
[----:B------:R-:W-:Y:S01]  /*01e0*/  VIADD R8, R0, 0x1 ;  /* 0x0000000100087836 */ /* 0x000fe20000000000 */
[----:B0-----:R-:W-:-:S04]  /*01f0*/  UPRMT UR4, UR4, 0x8880, URZ ;  /* 0x0000888004047896 */ /* 0x001fc800080000ff */
[----:B------:R-:W-:Y:S01]  /*0200*/  UISETP.NE.AND UP0, UPT, UR4, 0x1, UPT ;  /* 0x000000010400788c */ /* 0x000fe2000bf05270 */
[----:B-1----:R-:W-:Y:S01]  /*0210*/  IADD3 R3, PT, PT, R3, UR5, RZ ;  /* 0x0000000503037c10 */ /* 0x002fe2000fffe0ff */
[----:B---3--:R-:W-:-:S07]  /*0220*/  IMAD R4, R0, R7, R7 ;  /* 0x0000000700047224 */ /* 0x008fce00078e0207 */
[----:B----4-:R-:W-:Y:S05]  /*0230*/  BRA.U UP0, `(.L_x_17) ;  /* 0x0000000d005c7547 */ /* 0x010fea000b800000 */
[----:B------:R-:W-:Y:S02]  /*0240*/  ISETP.GE.U32.AND P0, PT, R6, 0x7ffff, PT ;  /* 0x0007ffff0600780c */ /* 0x000fe40003f06070 */
[----:B------:R-:W-:-:S11]  /*0250*/  MOV R5, RZ ;  /* 0x000000ff00057202 */ /* 0x000fd60000000f00 */
[----:B------:R-:W-:Y:S05]  /*0260*/  @!P0 BRA `(.L_x_18) ;  /* 0x0000000800348947 */ /* 0x000fea0003800000 */
[-C--:B--2---:R-:W-:Y:S01]  /*0270*/  IMAD R7, R7, R9.reuse, RZ ;  /* 0x0000000907077224 */ /* 0x084fe200078e02ff */
[----:B------:R-:W-:Y:S01]  /*0280*/  LOP3.LUT R5, R8, 0xfffffffe, RZ, 0xc0, !PT ;  /* 0xfffffffe08057812 */ /* 0x000fe200078ec0ff */
[----:B------:R-:W-:Y:S01]  /*0290*/  IMAD R6, R4, R9, R9 ;  /* 0x0000000904067224 */ /* 0x000fe200078e0209 */
[----:B------:R-:W0:Y:S01]  /*02a0*/  LDCU UR4, c[0x0][0x3c0] ;  /* 0x00007800ff0477ac */ /* 0x000e220008000800 */
[----:B------:R-:W-:Y:S01]  /*02b0*/  IMAD R7, R8, R7, R3 ;  /* 0x0000000708077224 */ /* 0x000fe200078e0203 */
[----:B------:R-:W-:Y:S01]  /*02c0*/  IADD3 R8, PT, PT, -R5, RZ, RZ ;  /* 0x000000ff05087210 */ /* 0x000fe20007ffe1ff */
[----:B------:R-:W-:Y:S02]  /*02d0*/  IMAD.IADD R6, R3, 0x1, R6 ;  /* 0x0000000103067824 */ /* 0x000fe400078e0206 */
[C---:B------:R-:W-:Y:S01]  /*02e0*/  IMAD R50, R13.reuse, 0x6, R7 ;  /* 0x000000060d327824 */ /* 0x040fe200078e0207 */
[C---:B------:R-:W-:Y:S01]  /*02f0*/  LEA R49, R13.reuse, R7, 0x2 ;  /* 0x000000070d317211 */ /* 0x040fe200078e10ff */
[----:B------:R-:W-:-:S02]  /*0300*/  IMAD R9, R13, 0x4, R6 ;  /* 0x000000040d097824 */ /* 0x000fc400078e0206 */
[----:B------:R-:W-:-:S07]  /*0310*/  IMAD R48, R13, 0x6, R6 ;  /* 0x000000060d307824 */ /* 0x000fce00078e0206 */
.L_x_23:
[----:B0-----:R-:W-:Y:S01]  /*0320*/  ISETP.GE.AND P0, PT, R7, UR4, PT ;  /* 0x0000000407007c0c */ /* 0x001fe2000bf06270 */
[----:B------:R-:W-:Y:S01]  /*0330*/  BSSY.RECONVERGENT B0, `(.L_x_19) ;  /* 0x000003b000007945 */ /* 0x000fe20003800200 */
[----:B------:R-:W-:-:S11]  /*0340*/  ISETP.GE.AND P1, PT, R6, UR4, PT ;  /* 0x0000000406007c0c */ /* 0x000fd6000bf26270 */
[----:B------:R-:W-:Y:S05]  /*0350*/  @P0 BRA `(.L_x_20) ;  /* 0x0000000000e00947 */ /* 0x000fea0003800000 */
[----:B------:R-:W0:Y:S08]  /*0360*/  LDC.64 R22, c[0x0][0x380] ;  /* 0x0000e000ff167b82 */ /* 0x000e300000000a00 */
[----:B------:R-:W1:Y:S08]  /*0370*/  LDC.64 R26, c[0x0][0x388] ;  /* 0x0000e200ff1a7b82 */ /* 0x000e700000000a00 */
[----:B------:R-:W2:Y:S01]  /*0380*/  LDC R51, c[0x0][0x3c4] ;  /* 0x0000f100ff337b82 */ /* 0x000ea20000000800 */
[----:B0-----:R-:W-:-:S07]  /*0390*/  IMAD.WIDE R22, R7, 0x4, R22 ;  /* 0x0000000407167825 */ /* 0x001fce00078e0216 */
[----:B------:R-:W0:Y:S01]  /*03a0*/  LDC.64 R44, c[0x0][0x398] ;  /* 0x0000e600ff2c7b82 */ /* 0x000e220000000a00 */
[----:B------:R-:W0:Y:S01]  /*03b0*/  LDG.E R29, desc[UR6][R22.64] ;  /* 0x00000006161d7981 */ /* 0x000e22000c1e1900 */
[----:B-1----:R-:W-:-:S06]  /*03c0*/  IMAD.WIDE R42, R7, 0x8, R26 ;  /* 0x00000008072a7825 */ /* 0x002fcc00078e021a */
[----:B------:R-:W1:Y:S01]  /*03d0*/  LDC.64 R34, c[0x0][0x3a0] ;  /* 0x0000e800ff227b82 */ /* 0x000e620000000a00 */
[----:B------:R-:W-:Y:S01]  /*03e0*/  IMAD.WIDE R18, R49, 0x8, R26 ;  /* 0x0000000831127825 */ /* 0x000fe200078e021a */
[----:B------:R-:W3:Y:S03]  /*03f0*/  LDG.E.64 R40, desc[UR6][R42.64] ;  /* 0x000000062a287981 */ /* 0x000ee6000c1e1b00 */
[--C-:B------:R-:W-:Y:S01]  /*0400*/  IMAD.WIDE R38, R2, 0x8, R42.reuse ;  /* 0x0000000802267825 */ /* 0x100fe200078e022a */
[----:B------:R-:W4:Y:S03]  /*0410*/  LDG.E.64 R22, desc[UR6][R18.64] ;  /* 0x0000000612167981 */ /* 0x000f26000c1e1b00 */
[C---:B--2---:R-:W-:Y:S01]  /*0420*/  IMAD.WIDE R12, R51.reuse, 0x8, R42 ;  /* 0x00000008330c7825 */ /* 0x044fe200078e022a */
[----:B------:R-:W2:Y:S04]  /*0430*/  LDG.E.64 R14, desc[UR6][R38.64] ;  /* 0x00000006260e7981 */ /* 0x000ea8000c1e1b00 */
[----:B------:R-:W2:Y:S01]  /*0440*/  LDG.E.64 R16, desc[UR6][R12.64] ;  /* 0x000000060c107981 */ /* 0x000ea2000c1e1b00 */
[----:B------:R-:W-:-:S04]  /*0450*/  IMAD.WIDE R20, R51, 0x8, R38 ;  /* 0x0000000833147825 */ /* 0x000fc800078e0226 */
[----:B------:R-:W-:Y:S01]  /*0460*/  IMAD.WIDE R26, R50, 0x8, R26 ;  /* 0x00000008321a7825 */ /* 0x000fe200078e021a */
[----:B------:R-:W4:Y:S04]  /*0470*/  LDG.E.64 R24, desc[UR6][R20.64] ;  /* 0x0000000614187981 */ /* 0x000f28000c1e1b00 */
[----:B------:R-:W5:Y:S01]  /*0480*/  LDG.E.64 R30, desc[UR6][R26.64] ;  /* 0x000000061a1e7981 */ /* 0x000f62000c1e1b00 */
[----:B0-----:R-:W-:-:S06]  /*0490*/  IMAD.WIDE R44, R29, 0x8, R44 ;  /* 0x000000081d2c7825 */ /* 0x001fcc00078e022c */
[----:B------:R-:W3:Y:S01]  /*04a0*/  LDG.E.64 R44, desc[UR6][R44.64] ;  /* 0x000000062c2c7981 */ /* 0x000ee2000c1e1b00 */
[----:B------:R-:W-:-:S05]  /*04b0*/  IMAD.WIDE R28, R51, 0x8, R18 ;  /* 0x00000008331c7825 */ /* 0x000fca00078e0212 */
[----:B------:R-:W5:Y:S01]  /*04c0*/  LDG.E.64 R32, desc[UR6][R28.64] ;  /* 0x000000061c207981 */ /* 0x000f62000c1e1b00 */
[----:B--2---:R-:W-:-:S08]  /*04d0*/  DADD R36, R14, -R16 ;  /* 0x000000000e247229 */ /* 0x004fd00000000810 */
[----:B------:R-:W-:Y:S01]  /*04e0*/  DMUL R36, R36, R10 ;  /* 0x0000000a24247228 */ /* 0x000fe20000000000 */
[----:B-1----:R-:W-:-:S07]  /*04f0*/  IMAD.WIDE R34, R7, 0x8, R34 ;  /* 0x0000000807227825 */ /* 0x002fce00078e0222 */
[----:B------:R-:W-:Y:S02]  /*0500*/  DMUL R36, R36, 4 ;  /* 0x4010000024247828 */ /* 0x000fe40000000000 */
[----:B----4-:R-:W-:-:S05]  /*0510*/  DADD R46, R22, -R24 ;  /* 0x00000000162e7229 */ /* 0x010fca0000000818 */
[----:B------:R0:W-:Y:S03]  /*0520*/  STG.E.64 desc[UR6][R34.64], R36 ;  /* 0x0000002422007986 */ /* 0x0001e6000c101b06 */
[----:B------:R-:W-:Y:S02]  /*0530*/  DMUL R46, R46, R10 ;  /* 0x0000000a2e2e7228 */ /* 0x000fe40000000000 */
[----:B0-----:R-:W-:-:S06]  /*0540*/  DADD R36, -R10, 1 ;  /* 0x3ff000000a247429 */ /* 0x001fcc0000000100 */
[----:B------:R-:W-:Y:S01]  /*0550*/  DMUL R46, R46, 4 ;  /* 0x401000002e2e7828 */ /* 0x000fe20000000000 */
[----:B------:R-:W-:-:S06]  /*0560*/  IMAD.WIDE R34, R51, 0x8, R34 ;  /* 0x0000000833227825 */ /* 0x000fcc00078e0222 */
[----:B------:R0:W-:Y:S02]  /*0570*/  STG.E.64 desc[UR6][R34.64], R46 ;  /* 0x0000002e22007986 */ /* 0x0001e4000c101b06 */
[----:B0-----:R-:W-:Y:S01]  /*0580*/  IMAD.WIDE R34, R51, 0x8, R34 ;  /* 0x0000000833227825 */ /* 0x001fe200078e0222 */
[----:B---3--:R-:W-:-:S08]  /*0590*/  DFMA R44, R44, R10, RZ ;  /* 0x0000000a2c2c722b */ /* 0x008fd000000000ff */
[C---:B------:R-:W-:Y:S02]  /*05a0*/  DMUL R52, R44.reuse, 0.25 ;  /* 0x3fd000002c347828 */ /* 0x040fe40000000000 */
[----:B------:R-:W-:-:S06]  /*05b0*/  DMUL R44, R44, 0.125 ;  /* 0x3fc000002c2c7828 */ /* 0x000fcc0000000000 */
[-C--:B------:R-:W-:Y:S02]  /*05c0*/  DFMA R40, R40, R36.reuse, R52 ;  /* 0x000000242828722b */ /* 0x080fe40000000034 */
[----:B-----5:R-:W-:Y:S02]  /*05d0*/  DADD R52, R30, -R32 ;  /* 0x000000001e347229 */ /* 0x020fe40000000820 */
[-CC-:B------:R-:W-:Y:S02]  /*05e0*/  DFMA R14, R14, R36.reuse, R44.reuse ;  /* 0x000000240e0e722b */ /* 0x180fe4000000002c */
[-CC-:B------:R-:W-:Y:S02]  /*05f0*/  DFMA R16, R16, R36.reuse, R44.reuse ;  /* 0x000000241010722b */ /* 0x180fe4000000002c */
[-CC-:B------:R-:W-:Y:S02]  /*0600*/  DFMA R22, R22, R36.reuse, R44.reuse ;  /* 0x000000241616722b */ /* 0x180fe4000000002c */
[----:B------:R-:W-:-:S02]  /*0610*/  DFMA R24, R24, R36, R44 ;  /* 0x000000241818722b */ /* 0x000fc4000000002c */
[-CC-:B------:R-:W-:Y:S02]  /*0620*/  DFMA R30, R30, R36.reuse, R44.reuse ;  /* 0x000000241e1e722b */ /* 0x180fe4000000002c */
[----:B------:R-:W-:Y:S02]  /*0630*/  DFMA R32, R32, R36, R44 ;  /* 0x000000242020722b */ /* 0x000fe4000000002c */
[----:B------:R-:W-:-:S08]  /*0640*/  DMUL R36, R52, R10 ;  /* 0x0000000a34247228 */ /* 0x000fd00000000000 */
[----:B------:R-:W-:-:S07]  /*0650*/  DMUL R36, R36, 4 ;  /* 0x4010000024247828 */ /* 0x000fce0000000000 */
[----:B------:R0:W-:Y:S04]  /*0660*/  STG.E.64 desc[UR6][R34.64], R36 ;  /* 0x0000002422007986 */ /* 0x0001e8000c101b06 */
[----:B------:R0:W-:Y:S04]  /*0670*/  STG.E.64 desc[UR6][R42.64], R40 ;  /* 0x000000282a007986 */ /* 0x0001e8000c101b06 */
[----:B------:R0:W-:Y:S04]  /*0680*/  STG.E.64 desc[UR6][R12.64], R14 ;  /* 0x0000000e0c007986 */ /* 0x0001e8000c101b06 */
[----:B------:R0:W-:Y:S04]  /*0690*/  STG.E.64 desc[UR6][R38.64], R16 ;  /* 0x0000001026007986 */ /* 0x0001e8000c101b06 */
[----:B------:R0:W-:Y:S04]  /*06a0*/  STG.E.64 desc[UR6][R20.64], R22 ;  /* 0x0000001614007986 */ /* 0x0001e8000c101b06 */
[----:B------:R0:W-:Y:S04]  /*06b0*/  STG.E.64 desc[UR6][R18.64], R24 ;  /* 0x0000001812007986 */ /* 0x0001e8000c101b06 */
[----:B------:R0:W-:Y:S04]  /*06c0*/  STG.E.64 desc[UR6][R28.64], R30 ;  /* 0x0000001e1c007986 */ /* 0x0001e8000c101b06 */
[----:B------:R0:W-:Y:S02]  /*06d0*/  STG.E.64 desc[UR6][R26.64], R32 ;  /* 0x000000201a007986 */ /* 0x0001e4000c101b06 */
.L_x_20:
[----:B------:R-:W-:Y:S05]  /*06e0*/  BSYNC.RECONVERGENT B0 ;  /* 0x0000000000007941 */ /* 0x000fea0003800200 */
.L_x_19:
[----:B------:R-:W-:Y:S04]  /*06f0*/  BSSY.RECONVERGENT B0, `(.L_x_21) ;  /* 0x000003a000007945 */ /* 0x000fe80003800200 */
[----:B------:R-:W-:Y:S05]  /*0700*/  @P1 BRA `(.L_x_22) ;  /* 0x0000000000e01947 */ /* 0x000fea0003800000 */
[----:B0-----:R-:W0:Y:S08]  /*0710*/  LDC.64 R12, c[0x0][0x380] ;  /* 0x0000e000ff0c7b82 */ /* 0x001e300000000a00 */
[----:B------:R-:W1:Y:S08]  /*0720*/  LDC.64 R14, c[0x0][0x388] ;  /* 0x0000e200ff0e7b82 */ /* 0x000e700000000a00 */
[----:B------:R-:W2:Y:S01]  /*0730*/  LDC R51, c[0x0][0x3c4] ;  /* 0x0000f100ff337b82 */ /* 0x000ea20000000800 */
[----:B0-----:R-:W-:-:S07]  /*0740*/  IMAD.WIDE R12, R6, 0x4, R12 ;  /* 0x00000004060c7825 */ /* 0x001fce00078e020c */
[----:B------:R-:W0:Y:S01]  /*0750*/  LDC.64 R40, c[0x0][0x398] ;  /* 0x0000e600ff287b82 */ /* 0x000e220000000a00 */
[----:B------:R-:W0:Y:S01]  /*0760*/  LDG.E R17, desc[UR6][R12.64] ;  /* 0x000000060c117981 */ /* 0x000e22000c1e1900 */
[----:B-1----:R-:W-:-:S06]  /*0770*/  IMAD.WIDE R38, R6, 0x8, R14 ;  /* 0x0000000806267825 */ /* 0x002fcc00078e020e */
[----:B------:R-:W1:Y:S01]  /*0780*/  LDC.64 R44, c[0x0][0x3a0] ;  /* 0x0000e800ff2c7b82 */ /* 0x000e620000000a00 */
[----:B------:R-:W-:-:S04]  /*0790*/  IMAD.WIDE R30, R2, 0x8, R38 ;  /* 0x00000008021e7825 */ /* 0x000fc800078e0226 */
[----:B--2---:R-:W-:Y:S01]  /*07a0*/  IMAD.WIDE R34, R51, 0x8, R38 ;  /* 0x0000000833227825 */ /* 0x004fe200078e0226 */
[----:B------:R-:W2:Y:S04]  /*07b0*/  LDG.E.64 R36, desc[UR6][R30.64] ;  /* 0x000000061e247981 */ /* 0x000ea8000c1e1b00 */
[----:B------:R-:W2:Y:S01]  /*07c0*/  LDG.E.64 R32, desc[UR6][R34.64] ;  /* 0x0000000622207981 */ /* 0x000ea2000c1e1b00 */
[----:B------:R-:W-:-:S04]  /*07d0*/  IMAD.WIDE R22, R9, 0x8, R14 ;  /* 0x0000000809167825 */ /* 0x000fc800078e020e */
[C---:B------:R-:W-:Y:S01]  /*07e0*/  IMAD.WIDE R26, R51.reuse, 0x8, R30 ;  /* 0x00000008331a7825 */ /* 0x040fe200078e021e */
[----:B------:R-:W3:Y:S03]  /*07f0*/  LDG.E.64 R28, desc[UR6][R22.64] ;  /* 0x00000006161c7981 */ /* 0x000ee6000c1e1b00 */
[----:B------:R-:W-:Y:S01]  /*0800*/  IMAD.WIDE R14, R48, 0x8, R14 ;  /* 0x00000008300e7825 */ /* 0x000fe200078e020e */
[----:B------:R-:W3:Y:S03]  /*0810*/  LDG.E.64 R12, desc[UR6][R26.64] ;  /* 0x000000061a0c7981 */ /* 0x000ee6000c1e1b00 */
[----:B------:R-:W-:Y:S01]  /*0820*/  IMAD.WIDE R18, R51, 0x8, R22 ;  /* 0x0000000833127825 */ /* 0x000fe200078e0216 */
[----:B------:R-:W4:Y:S04]  /*0830*/  LDG.E.64 R20, desc[UR6][R14.64] ;  /* 0x000000060e147981 */ /* 0x000f28000c1e1b00 */
[----:B------:R-:W4:Y:S01]  /*0840*/  LDG.E.64 R24, desc[UR6][R18.64] ;  /* 0x0000000612187981 */ /* 0x000f22000c1e1b00 */
[----:B0-----:R-:W-:-:S03]  /*0850*/  IMAD.WIDE R40, R17, 0x8, R40 ;  /* 0x0000000811287825 */ /* 0x001fc600078e0228 */
[----:B------:R-:W5:Y:S04]  /*0860*/  LDG.E.64 R16, desc[UR6][R38.64] ;  /* 0x0000000626107981 */ /* 0x000f68000c1e1b00 */
[----:B------:R-:W4:Y:S01]  /*0870*/  LDG.E.64 R40, desc[UR6][R40.64] ;  /* 0x0000000628287981 */ /* 0x000f22000c1e1b00 */
[----:B--2---:R-:W-:-:S08]  /*0880*/  DADD R42, R36, -R32 ;  /* 0x00000000242a7229 */ /* 0x004fd00000000820 */
[----:B------:R-:W-:Y:S01]  /*0890*/  DMUL R42, R42, R10 ;  /* 0x0000000a2a2a7228 */ /* 0x000fe20000000000 */
[----:B-1----:R-:W-:-:S07]  /*08a0*/  IMAD.WIDE R44, R6, 0x8, R44 ;  /* 0x00000008062c7825 */ /* 0x002fce00078e022c */
[----:B------:R-:W-:-:S07]  /*08b0*/  DMUL R42, R42, 4 ;  /* 0x401000002a2a7828 */ /* 0x000fce0000000000 */
[----:B------:R0:W-:Y:S01]  /*08c0*/  STG.E.64 desc[UR6][R44.64], R42 ;  /* 0x0000002a2c007986 */ /* 0x0001e2000c101b06 */
[----:B---3--:R-:W-:Y:S01]  /*08d0*/  DADD R46, R28, -R12 ;  /* 0x000000001c2e7229 */ /* 0x008fe2000000080c */
[----:B0-----:R-:W-:-:S07]  /*08e0*/  IMAD.WIDE R42, R51, 0x8, R44 ;  /* 0x00000008332a7825 */ /* 0x001fce00078e022c */
[----:B------:R-:W-:-:S08]  /*08f0*/  DMUL R46, R46, R10 ;  /* 0x0000000a2e2e7228 */ /* 0x000fd00000000000 */
[----:B------:R-:W-:-:S07]  /*0900*/  DMUL R46, R46, 4 ;  /* 0x401000002e2e7828 */ /* 0x000fce0000000000 */
[----:B------:R0:W-:Y:S02]  /*0910*/  STG.E.64 desc[UR6][R42.64], R46 ;  /* 0x0000002e2a007986 */ /* 0x0001e4000c101b06 */
[----:B0-----:R-:W-:Y:S01]  /*0920*/  IMAD.WIDE R42, R51, 0x8, R42 ;  /* 0x00000008332a7825 */ /* 0x001fe200078e022a */
[----:B----4-:R-:W-:-:S08]  /*0930*/  DFMA R40, R40, R10, RZ ;  /* 0x0000000a2828722b */ /* 0x010fd000000000ff */
[C---:B------:R-:W-:Y:S02]  /*0940*/  DMUL R52, R40.reuse, 0.25 ;  /* 0x3fd0000028347828 */ /* 0x040fe40000000000 */
[----:B------:R-:W-:Y:S02]  /*0950*/  DMUL R44, R40, 0.125 ;  /* 0x3fc00000282c7828 */ /* 0x000fe40000000000 */
[----:B------:R-:W-:-:S08]  /*0960*/  DADD R40, -R10, 1 ;  /* 0x3ff000000a287429 */ /* 0x000fd00000000100 */
[----:B-----5:R-:W-:Y:S02]  /*0970*/  DFMA R16, R40, R16, R52 ;  /* 0x000000102810722b */ /* 0x020fe40000000034 */
[----:B------:R-:W-:Y:S02]  /*0980*/  DADD R52, R20, -R24 ;  /* 0x0000000014347229 */ /* 0x000fe40000000818 */
[C-C-:B------:R-:W-:Y:S02]  /*0990*/  DFMA R36, R40.reuse, R36, R44.reuse ;  /* 0x000000242824722b */ /* 0x140fe4000000002c */
[C-C-:B------:R-:W-:Y:S02]  /*09a0*/  DFMA R32, R40.reuse, R32, R44.reuse ;  /* 0x000000202820722b */ /* 0x140fe4000000002c */
[C-C-:B------:R-:W-:Y:S02]  /*09b0*/  DFMA R28, R40.reuse, R28, R44.reuse ;  /* 0x0000001c281c722b */ /* 0x140fe4000000002c */
[----:B------:R-:W-:-:S02]  /*09c0*/  DFMA R12, R40, R12, R44 ;  /* 0x0000000c280c722b */ /* 0x000fc4000000002c */
[C-C-:B------:R-:W-:Y:S02]  /*09d0*/  DFMA R20, R40.reuse, R20, R44.reuse ;  /* 0x000000142814722b */ /* 0x140fe4000000002c */
        /* <DEDUP_REMOVED lines=11> */
.L_x_22:
[----:B------:R-:W-:Y:S05]  /*0a90*/  BSYNC.RECONVERGENT B0 ;  /* 0x0000000000007941 */ /* 0x000fea0003800200 */
.L_x_21:
[----:B01----:R-:W0:Y:S01]  /*0aa0*/  LDC R12, c[0x0][0x360] ;  /* 0x0000d800ff0c7b82 */ /* 0x003e220000000800 */
[----:B------:R-:W-:-:S05]  /*0ab0*/  VIADD R8, R8, 0x2 ;  /* 0x0000000208087836 */ /* 0x000fca0000000000 */
[----:B------:R-:W-:Y:S02]  /*0ac0*/  ISETP.NE.AND P0, PT, R8, RZ, PT ;  /* 0x000000ff0800720c */ /* 0x000fe40003f05270 */
[C---:B0-----:R-:W-:Y:S01]  /*0ad0*/  LEA R6, R12.reuse, R6, 0x1 ;  /* 0x000000060c067211 */ /* 0x041fe200078e08ff */
[C---:B------:R-:W-:Y:S01]  /*0ae0*/  IMAD R9, R12.reuse, 0x2, R9 ;  /* 0x000000020c097824 */ /* 0x040fe200078e0209 */
[C---:B------:R-:W-:Y:S01]  /*0af0*/  LEA R48, R12.reuse, R48, 0x1 ;  /* 0x000000300c307211 */ /* 0x040fe200078e08ff */
[C---:B------:R-:W-:Y:S01]  /*0b00*/  IMAD R49, R12.reuse, 0x2, R49 ;  /* 0x000000020c317824 */ /* 0x040fe200078e0231 */
[C---:B------:R-:W-:Y:S01]  /*0b10*/  LEA R50, R12.reuse, R50, 0x1 ;  /* 0x000000320c327211 */ /* 0x040fe200078e08ff */
[----:B------:R-:W-:-:S06]  /*0b20*/  IMAD R7, R12, 0x2, R7 ;  /* 0x000000020c077824 */ /* 0x000fcc00078e0207 */
[----:B------:R-:W-:Y:S05]  /*0b30*/  @P0 BRA `(.L_x_23) ;  /* 0xfffffff400f80947 */ /* 0x000fea000383ffff */
.L_x_18:
[----:B------:R-:W-:-:S04]  /*0b40*/  LOP3.LUT R0, R0, 0x1, RZ, 0xc0, !PT ;  /* 0x0000000100007812 */ /* 0x000fc800078ec0ff */
[----:B------:R-:W-:-:S13]  /*0b50*/  ISETP.NE.U32.AND P0, PT, R0, 0x1, PT ;  /* 0x000000010000780c */ /* 0x000fda0003f05070 */
[----:B------:R-:W-:Y:S05]  /*0b60*/  @!P0 EXIT ;  /* 0x000000000000894d */ /* 0x000fea0003800000 */
[----:B------:R-:W0:Y:S01]  /*0b70*/  LDCU UR4, c[0x0][0x360] ;  /* 0x00006c00ff0477ac */ /* 0x000e220008000800 */
[----:B------:R-:W-:Y:S01]  /*0b80*/  IADD3 R4, PT, PT, R4, R5, RZ ;  /* 0x0000000504047210 */ /* 0x000fe20007ffe0ff */
[----:B------:R-:W1:Y:S04]  /*0b90*/  LDCU UR5, c[0x0][0x3c0] ;  /* 0x00007800ff0577ac */ /* 0x000e680008000800 */
[----:B0-----:R-:W-:-:S05]  /*0ba0*/  IMAD R39, R4, UR4, R3 ;  /* 0x0000000404277c24 */ /* 0x001fca000f8e0203 */
[----:B-1----:R-:W-:-:S13]  /*0bb0*/  ISETP.GE.AND P0, PT, R39, UR5, PT ;  /* 0x0000000527007c0c */ /* 0x002fda000bf06270 */
[----:B------:R-:W-:Y:S05]  /*0bc0*/  @P0 EXIT ;  /* 0x000000000000094d */ /* 0x000fea0003800000 */
[----:B------:R-:W0:Y:S08]  /*0bd0*/  LDC.64 R6, c[0x0][0x380] ;  /* 0x0000e000ff067b82 */ /* 0x000e300000000a00 */
[----:B------:R-:W1:Y:S08]  /*0be0*/  LDC R35, c[0x0][0x3c4] ;  /* 0x0000f100ff237b82 */ /* 0x000e700000000800 */
[----:B--2---:R-:W2:Y:S01]  /*0bf0*/  LDC.64 R8, c[0x0][0x388] ;  /* 0x0000e200ff087b82 */ /* 0x004ea20000000a00 */
[----:B0-----:R-:W-:-:S07]  /*0c00*/  IMAD.WIDE R6, R39, 0x4, R6 ;  /* 0x0000000427067825 */ /* 0x001fce00078e0206 */
[----:B------:R-:W0:Y:S01]  /*0c10*/  LDC.64 R28, c[0x0][0x398] ;  /* 0x0000e600ff1c7b82 */ /* 0x000e220000000a00 */
[----:B------:R-:W0:Y:S01]  /*0c20*/  LDG.E R7, desc[UR6][R6.64] ;  /* 0x0000000606077981 */ /* 0x000e22000c1e1900 */
[----:B------:R-:W-:-:S06]  /*0c30*/  IMAD.IADD R0, R2, 0x1, R39 ;  /* 0x0000000102007824 */ /* 0x000fcc00078e0227 */
[----:B------:R-:W3:Y:S01]  /*0c40*/  LDC.64 R42, c[0x0][0x3a0] ;  /* 0x0000e800ff2a7b82 */ /* 0x000ee20000000a00 */
[C---:B-1----:R-:W-:Y:S01]  /*0c50*/  IADD3 R12, PT, PT, R0.reuse, -R35, RZ ;  /* 0x80000023000c7210 */ /* 0x042fe20007ffe0ff */
[----:B------:R-:W-:Y:S02]  /*0c60*/  IMAD.IADD R0, R0, 0x1, R35 ;  /* 0x0000000100007824 */ /* 0x000fe400078e0223 */
[----:B--2---:R-:W-:-:S04]  /*0c70*/  IMAD.WIDE R4, R39, 0x8, R8 ;  /* 0x0000000827047825 */ /* 0x004fc800078e0208 */
[----:B------:R-:W-:Y:S01]  /*0c80*/  IMAD R13, R35, 0x3, R12 ;  /* 0x00000003230d7824 */ /* 0x000fe200078e020c */
[----:B------:R-:W2:Y:S01]  /*0c90*/  LDG.E.64 R22, desc[UR6][R4.64] ;  /* 0x0000000604167981 */ /* 0x000ea2000c1e1b00 */
[----:B------:R-:W-:-:S04]  /*0ca0*/  IMAD.WIDE R18, R2, 0x8, R4 ;  /* 0x0000000802127825 */ /* 0x000fc800078e0204 */
[----:B------:R-:W-:Y:S01]  /*0cb0*/  IMAD.WIDE R12, R13, 0x8, R8 ;  /* 0x000000080d0c7825 */ /* 0x000fe200078e0208 */
[----:B------:R-:W4:Y:S03]  /*0cc0*/  LDG.E.64 R36, desc[UR6][R18.64] ;  /* 0x0000000612247981 */ /* 0x000f26000c1e1b00 */
[C---:B------:R-:W-:Y:S01]  /*0cd0*/  IMAD R3, R35.reuse, 0x3, R0 ;  /* 0x0000000323037824 */ /* 0x040fe200078e0200 */
[----:B------:R-:W5:Y:S01]  /*0ce0*/  LDG.E.64 R16, desc[UR6][R12.64] ;  /* 0x000000060c107981 */ /* 0x000f62000c1e1b00 */
[----:B------:R-:W-:-:S04]  /*0cf0*/  IMAD.WIDE R20, R35, 0x8, R4 ;  /* 0x0000000823147825 */ /* 0x000fc800078e0204 */
[----:B------:R-:W-:-:S05]  /*0d00*/  IMAD.WIDE R14, R35, 0x8, R18 ;  /* 0x00000008230e7825 */ /* 0x000fca00078e0212 */
[----:B------:R-:W5:Y:S01]  /*0d10*/  LDG.E.64 R24, desc[UR6][R14.64] ;  /* 0x000000060e187981 */ /* 0x000f62000c1e1b00 */
[----:B0-----:R-:W-:-:S04]  /*0d20*/  IMAD.WIDE R28, R7, 0x8, R28 ;  /* 0x00000008071c7825 */ /* 0x001fc800078e021c */
[----:B------:R-:W-:Y:S02]  /*0d30*/  IMAD.WIDE R6, R3, 0x8, R8 ;  /* 0x0000000803067825 */ /* 0x000fe400078e0208 */
[----:B------:R-:W2:Y:S02]  /*0d40*/  LDG.E.64 R28, desc[UR6][R28.64] ;  /* 0x000000061c1c7981 */ /* 0x000ea4000c1e1b00 */
[----:B------:R-:W-:Y:S02]  /*0d50*/  IMAD.WIDE R8, R35, 0x8, R12 ;  /* 0x0000000823087825 */ /* 0x000fe400078e020c */
[----:B------:R-:W4:Y:S04]  /*0d60*/  LDG.E.64 R2, desc[UR6][R20.64] ;  /* 0x0000000614027981 */ /* 0x000f28000c1e1b00 */
[----:B------:R-:W4:Y:S04]  /*0d70*/  LDG.E.64 R26, desc[UR6][R6.64] ;  /* 0x00000006061a7981 */ /* 0x000f28000c1e1b00 */
[----:B------:R-:W4:Y:S01]  /*0d80*/  LDG.E.64 R30, desc[UR6][R8.64] ;  /* 0x00000006081e7981 */ /* 0x000f22000c1e1b00 */
[----:B---3--:R-:W-:Y:S01]  /*0d90*/  IMAD.WIDE R38, R39, 0x8, R42 ;  /* 0x0000000827267825 */ /* 0x008fe200078e022a */
[----:B-----5:R-:W-:-:S08]  /*0da0*/  DADD R46, R16, -R24 ;  /* 0x00000000102e7229 */ /* 0x020fd00000000818 */
[----:B------:R-:W-:-:S08]  /*0db0*/  DMUL R42, R46, R10 ;  /* 0x0000000a2e2a7228 */ /* 0x000fd00000000000 */
[----:B------:R-:W-:Y:S02]  /*0dc0*/  DMUL R42, R42, 4 ;  /* 0x401000002a2a7828 */ /* 0x000fe40000000000 */
[----:B--2---:R-:W-:Y:S02]  /*0dd0*/  DFMA R32, R28, R10, RZ ;  /* 0x0000000a1c20722b */ /* 0x004fe400000000ff */
[----:B----4-:R-:W-:Y:S02]  /*0de0*/  DADD R40, R36, -R2 ;  /* 0x0000000024287229 */ /* 0x010fe40000000802 */
[----:B------:R-:W-:-:S04]  /*0df0*/  DADD R28, -R10, 1 ;  /* 0x3ff000000a1c7429 */ /* 0x000fc80000000100 */
[----:B------:R-:W-:Y:S02]  /*0e00*/  DMUL R48, R32, 0.25 ;  /* 0x3fd0000020307828 */ /* 0x000fe40000000000 */
[----:B------:R-:W-:Y:S02]  /*0e10*/  DADD R44, R26, -R30 ;  /* 0x000000001a2c7229 */ /* 0x000fe4000000081e */
[----:B------:R-:W-:Y:S02]  /*0e20*/  DMUL R32, R32, 0.125 ;  /* 0x3fc0000020207828 */ /* 0x000fe40000000000 */
[----:B------:R-:W-:-:S04]  /*0e30*/  DMUL R40, R40, R10 ;  /* 0x0000000a28287228 */ /* 0x000fc80000000000 */
[----:B------:R-:W-:Y:S02]  /*0e40*/  DMUL R10, R44, R10 ;  /* 0x0000000a2c0a7228 */ /* 0x000fe40000000000 */
[----:B------:R-:W-:Y:S01]  /*0e50*/  DFMA R44, R28, R36, R32 ;  /* 0x000000241c2c722b */ /* 0x000fe20000000020 */
[C---:B------:R-:W-:Y:S01]  /*0e60*/  IMAD.WIDE R36, R35.reuse, 0x8, R38 ;  /* 0x0000000823247825 */ /* 0x040fe200078e0226 */
[----:B------:R-:W-:Y:S02]  /*0e70*/  DMUL R40, R40, 4 ;  /* 0x4010000028287828 */ /* 0x000fe40000000000 */
[----:B------:R-:W-:Y:S02]  /*0e80*/  DFMA R22, R28, R22, R48 ;  /* 0x000000161c16722b */ /* 0x000fe40000000030 */
[----:B------:R-:W-:Y:S02]  /*0e90*/  DMUL R10, R10, 4 ;  /* 0x401000000a0a7828 */ /* 0x000fe40000000000 */
[C-C-:B------:R-:W-:Y:S01]  /*0ea0*/  DFMA R46, R28.reuse, R24, R32.reuse ;  /* 0x000000181c2e722b */ /* 0x140fe20000000020 */
[----:B------:R-:W-:Y:S01]  /*0eb0*/  IMAD.WIDE R24, R35, 0x8, R36 ;  /* 0x0000000823187825 */ /* 0x000fe200078e0224 */
[C-C-:B------:R-:W-:Y:S01]  /*0ec0*/  DFMA R2, R28.reuse, R2, R32.reuse ;  /* 0x000000021c02722b */ /* 0x140fe20000000020 */
[----:B------:R-:W-:Y:S01]  /*0ed0*/  STG.E.64 desc[UR6][R38.64], R40 ;  /* 0x0000002826007986 */ /* 0x000fe2000c101b06 */
[----:B------:R-:W-:-:S02]  /*0ee0*/  DFMA R16, R28, R16, R32 ;  /* 0x000000101c10722b */ /* 0x000fc40000000020 */
[C-C-:B------:R-:W-:Y:S01]  /*0ef0*/  DFMA R26, R28.reuse, R26, R32.reuse ;  /* 0x0000001a1c1a722b */ /* 0x140fe20000000020 */
[----:B------:R-:W-:Y:S01]  /*0f00*/  STG.E.64 desc[UR6][R36.64], R42 ;  /* 0x0000002a24007986 */ /* 0x000fe2000c101b06 */
[----:B------:R-:W-:-:S03]  /*0f10*/  DFMA R28, R28, R30, R32 ;  /* 0x0000001e1c1c722b */ /* 0x000fc60000000020 */
[----:B------:R-:W-:Y:S04]  /*0f20*/  STG.E.64 desc[UR6][R24.64], R10 ;  /* 0x0000000a18007986 */ /* 0x000fe8000c101b06 */
[----:B------:R-:W-:Y:S04]  /*0f30*/  STG.E.64 desc[UR6][R4.64], R22 ;  /* 0x0000001604007986 */ /* 0x000fe8000c101b06 */
[----:B------:R-:W-:Y:S04]  /*0f40*/  STG.E.64 desc[UR6][R20.64], R44 ;  /* 0x0000002c14007986 */ /* 0x000fe8000c101b06 */
[----:B------:R-:W-:Y:S04]  /*0f50*/  STG.E.64 desc[UR6][R18.64], R2 ;  /* 0x0000000212007986 */ /* 0x000fe8000c101b06 */
[----:B------:R-:W-:Y:S04]  /*0f60*/  STG.E.64 desc[UR6][R14.64], R16 ;  /* 0x000000100e007986 */ /* 0x000fe8000c101b06 */
[----:B------:R-:W-:Y:S04]  /*0f70*/  STG.E.64 desc[UR6][R12.64], R46 ;  /* 0x0000002e0c007986 */ /* 0x000fe8000c101b06 */
[----:B------:R-:W-:Y:S04]  /*0f80*/  STG.E.64 desc[UR6][R8.64], R26 ;  /* 0x0000001a08007986 */ /* 0x000fe8000c101b06 */
[----:B------:R-:W-:Y:S01]  /*0f90*/  STG.E.64 desc[UR6][R6.64], R28 ;  /* 0x0000001c06007986 */ /* 0x000fe2000c101b06 */
[----:B------:R-:W-:Y:S05]  /*0fa0*/  EXIT ;  /* 0x000000000000794d */ /* 0x000fea0003800000 */
.L_x_17:
[----:B------:R-:W0:Y:S01]  /*0fb0*/  LDC R5, c[0x0][0x3b4] ;  /* 0x0000ed00ff057b82 */ /* 0x000e220000000800 */
[----:B------:R-:W-:Y:S01]  /*0fc0*/  ISETP.GE.U32.AND P0, PT, R6, 0x7ffff, PT ;  /* 0x0007ffff0600780c */ /* 0x000fe20003f06070 */
[----:B------:R-:W1:Y:S01]  /*0fd0*/  LDCU UR8, c[0x0][0x3b0] ;  /* 0x00007600ff0877ac */ /* 0x000e620008000800 */
[----:B------:R-:W-:-:S11]  /*0fe0*/  UMOV UR4, URZ ;  /* 0x000000ff00047c82 */ /* 0x000fd60008000000 */
[----:B------:R-:W-:Y:S05]  /*0ff0*/  @!P0 BRA `(.L_x_24) ;  /* 0x0000000c00188947 */ /* 0x000fea0003800000 */
[-C--:B--2---:R-:W-:Y:S01]  /*1000*/  IMAD R0, R4, R9.reuse, R9 ;  /* 0x0000000904007224 */ /* 0x084fe200078e0209 */
[C---:B------:R-:W-:Y:S01]  /*1010*/  LOP3.LUT R6, R8.reuse, 0xfffffffe, RZ, 0xc0, !PT ;  /* 0xfffffffe08067812 */ /* 0x040fe200078ec0ff */
[----:B------:R-:W-:Y:S01]  /*1020*/  IMAD R7, R7, R9, RZ ;  /* 0x0000000907077224 */ /* 0x000fe200078e02ff */
[----:B------:R-:W2:Y:S02]  /*1030*/  LDCU UR5, c[0x0][0x3c0] ;  /* 0x00007800ff0577ac */ /* 0x000ea40008000800 */
[----:B------:R-:W-:Y:S01]  /*1040*/  IADD3 R0, PT, PT, R3, R0, RZ ;  /* 0x0000000003007210 */ /* 0x000fe20007ffe0ff */
[----:B------:R-:W-:Y:S01]  /*1050*/  IMAD R3, R8, R7, R3 ;  /* 0x0000000708037224 */ /* 0x000fe200078e0203 */
[----:B------:R-:W3:Y:S01]  /*1060*/  LDCU UR4, c[0x0][0x3b4] ;  /* 0x00007680ff0477ac */ /* 0x000ee20008000800 */
[----:B------:R-:W-:Y:S01]  /*1070*/  IMAD.MOV R6, RZ, RZ, -R6 ;  /* 0x000000ffff067224 */ /* 0x000fe200078e0a06 */
[C---:B------:R-:W-:Y:S01]  /*1080*/  LEA R7, R13.reuse, R0, 0x2 ;  /* 0x000000000d077211 */ /* 0x040fe200078e10ff */
[----:B------:R-:W-:-:S02]  /*1090*/  IMAD R46, R13, 0x6, R0 ;  /* 0x000000060d2e7824 */ /* 0x000fc400078e0200 */
[C-C-:B------:R-:W-:Y:S02]  /*10a0*/  IMAD R47, R13.reuse, 0x4, R3.reuse ;  /* 0x000000040d2f7824 */ /* 0x140fe400078e0203 */
[----:B------:R-:W-:-:S07]  /*10b0*/  IMAD R48, R13, 0x6, R3 ;  /* 0x000000060d307824 */ /* 0x000fce00078e0203 */
.L_x_33:
[----:B--2---:R-:W-:Y:S01]  /*10c0*/  ISETP.GE.AND P0, PT, R3, UR5, PT ;  /* 0x0000000503007c0c */ /* 0x004fe2000bf06270 */
[----:B------:R-:W-:-:S12]  /*10d0*/  BSSY.RECONVERGENT B0, `(.L_x_25) ;  /* 0x0000052000007945 */ /* 0x000fd80003800200 */
[----:B------:R-:W-:Y:S05]  /*10e0*/  @P0 BRA `(.L_x_26) ;  /* 0x0000000400400947 */ /* 0x000fea0003800000 */
[----:B------:R-:W2:Y:S08]  /*10f0*/  LDC.64 R8, c[0x0][0x390] ;  /* 0x0000e400ff087b82 */ /* 0x000eb00000000a00 */
[----:B------:R-:W4:Y:S01]  /*1100*/  LDC.64 R16, c[0x0][0x3b0] ;  /* 0x0000ec00ff107b82 */ /* 0x000f220000000a00 */
[----:B--2---:R-:W-:-:S06]  /*1110*/  IMAD.WIDE R8, R3, 0x8, R8 ;  /* 0x0000000803087825 */ /* 0x004fcc00078e0208 */
[----:B------:R-:W2:Y:S01]  /*1120*/  LDG.E.64 R8, desc[UR6][R8.64] ;  /* 0x0000000608087981 */ /* 0x000ea2000c1e1b00 */
[----:B---3--:R-:W4:Y:S01]  /*1130*/  MUFU.RCP64H R13, UR4 ;  /* 0x00000004000d7d08 */ /* 0x008f220008001800 */
[----:B------:R-:W-:Y:S01]  /*1140*/  HFMA2 R12, -RZ, RZ, 0, 5.9604644775390625e-08 ;  /* 0x00000001ff0c7431 */ /* 0x000fe200000001ff */
[----:B------:R-:W-:Y:S05]  /*1150*/  BSSY.RECONVERGENT B1, `(.L_x_27) ;  /* 0x0000011000017945 */ /* 0x000fea0003800200 */
[----:B----4-:R-:W-:-:S08]  /*1160*/  DFMA R14, R12, -R16, 1 ;  /* 0x3ff000000c0e742b */ /* 0x010fd00000000810 */
[----:B------:R-:W-:-:S08]  /*1170*/  DFMA R14, R14, R14, R14 ;  /* 0x0000000e0e0e722b */ /* 0x000fd0000000000e */
[----:B------:R-:W-:-:S08]  /*1180*/  DFMA R14, R12, R14, R12 ;  /* 0x0000000e0c0e722b */ /* 0x000fd0000000000c */
[----:B------:R-:W-:-:S08]  /*1190*/  DFMA R12, R14, -R16, 1 ;  /* 0x3ff000000e0c742b */ /* 0x000fd00000000810 */
[----:B------:R-:W-:-:S08]  /*11a0*/  DFMA R12, R14, R12, R14 ;  /* 0x0000000c0e0c722b */ /* 0x000fd0000000000e */
[----:B--2---:R-:W-:Y:S01]  /*11b0*/  DMUL R32, R8, R12 ;  /* 0x0000000c08207228 */ /* 0x004fe20000000000 */
[----:B------:R-:W-:-:S07]  /*11c0*/  FSETP.GEU.AND P1, PT, |R9|, 6.5827683646048100446e-37, PT ;  /* 0x036000000900780b */ /* 0x000fce0003f2e200 */
[----:B------:R-:W-:-:S08]  /*11d0*/  DFMA R14, R32, -R16, R8 ;  /* 0x80000010200e722b */ /* 0x000fd00000000008 */
[----:B------:R-:W-:-:S10]  /*11e0*/  DFMA R32, R12, R14, R32 ;  /* 0x0000000e0c20722b */ /* 0x000fd40000000020 */
[----:B------:R-:W-:-:S05]  /*11f0*/  FFMA R12, RZ, UR4, R33 ;  /* 0x00000004ff0c7c23 */ /* 0x000fca0008000021 */
[----:B------:R-:W-:-:S13]  /*1200*/  FSETP.GT.AND P0, PT, |R12|, 1.469367938527859385e-39, PT ;  /* 0x001000000c00780b */ /* 0x000fda0003f04200 */
[----:B------:R-:W-:Y:S05]  /*1210*/  @P0 BRA P1, `(.L_x_28) ;  /* 0x0000000000100947 */ /* 0x000fea0000800000 */
[----:B------:R-:W-:Y:S01]  /*1220*/  IMAD.MOV.U32 R14, RZ, RZ, R8 ;  /* 0x000000ffff0e7224 */ /* 0x000fe200078e0008 */
[----:B------:R-:W-:Y:S02]  /*1230*/  MOV R15, R9 ;  /* 0x00000009000f7202 */ /* 0x000fe40000000f00 */
[----:B------:R-:W-:-:S07]  /*1240*/  MOV R18, 0x1260 ;  /* 0x0000126000127802 */ /* 0x000fce0000000f00 */
[----:B01----:R-:W-:Y:S05]  /*1250*/  CALL.REL.NOINC `($__internal_1_$__cuda_sm20_div_rn_f64_full) ;  /* 0x0000001000d47944 */ /* 0x003fea0003c00000 */
.L_x_28:
[----:B-1----:R-:W-:Y:S05]  /*1260*/  BSYNC.RECONVERGENT B1 ;  /* 0x0000000000017941 */ /* 0x002fea0003800200 */
.L_x_27:
[----:B------:R-:W1:Y:S08]  /*1270*/  LDC.64 R16, c[0x0][0x380] ;  /* 0x0000e000ff107b82 */ /* 0x000e700000000a00 */
[----:B------:R-:W2:Y:S08]  /*1280*/  LDC.64 R22, c[0x0][0x388] ;  /* 0x0000e200ff167b82 */ /* 0x000eb00000000a00 */
[----:B------:R-:W3:Y:S01]  /*1290*/  LDC R49, c[0x0][0x3c4] ;  /* 0x0000f100ff317b82 */ /* 0x000ee20000000800 */
[----:B-1----:R-:W-:-:S07]  /*12a0*/  IMAD.WIDE R16, R3, 0x4, R16 ;  /* 0x0000000403107825 */ /* 0x002fce00078e0210 */
[----:B------:R-:W1:Y:S01]  /*12b0*/  LDC.64 R34, c[0x0][0x398] ;  /* 0x0000e600ff227b82 */ /* 0x000e620000000a00 */
[----:B------:R-:W1:Y:S01]  /*12c0*/  LDG.E R17, desc[UR6][R16.64] ;  /* 0x0000000610117981 */ /* 0x000e62000c1e1900 */
[----:B--2---:R-:W-:-:S06]  /*12d0*/  IMAD.WIDE R44, R3, 0x8, R22 ;  /* 0x00000008032c7825 */ /* 0x004fcc00078e0216 */
[----:B------:R-:W2:Y:S01]  /*12e0*/  LDC.64 R30, c[0x0][0x3a0] ;  /* 0x0000e800ff1e7b82 */ /* 0x000ea20000000a00 */
[----:B------:R-:W-:Y:S01]  /*12f0*/  IMAD.WIDE R14, R47, 0x8, R22 ;  /* 0x000000082f0e7825 */ /* 0x000fe200078e0216 */
[----:B------:R-:W4:Y:S03]  /*1300*/  LDG.E.64 R36, desc[UR6][R44.64] ;  /* 0x000000062c247981 */ /* 0x000f26000c1e1b00 */
[--C-:B------:R-:W-:Y:S01]  /*1310*/  IMAD.WIDE R42, R2, 0x8, R44.reuse ;  /* 0x00000008022a7825 */ /* 0x100fe200078e022c */
[----:B------:R-:W5:Y:S03]  /*1320*/  LDG.E.64 R18, desc[UR6][R14.64] ;  /* 0x000000060e127981 */ /* 0x000f66000c1e1b00 */
[----:B---3--:R-:W-:Y:S01]  /*1330*/  IMAD.WIDE R8, R49, 0x8, R44 ;  /* 0x0000000831087825 */ /* 0x008fe200078e022c */
[----:B------:R-:W3:Y:S04]  /*1340*/  LDG.E.64 R40, desc[UR6][R42.64] ;  /* 0x000000062a287981 */ /* 0x000ee8000c1e1b00 */
[----:B------:R-:W3:Y:S01]  /*1350*/  LDG.E.64 R12, desc[UR6][R8.64] ;  /* 0x00000006080c7981 */ /* 0x000ee2000c1e1b00 */
[----:B------:R-:W-:-:S04]  /*1360*/  IMAD.WIDE R22, R48, 0x8, R22 ;  /* 0x0000000830167825 */ /* 0x000fc800078e0216 */
[----:B------:R-:W-:Y:S01]  /*1370*/  IMAD.WIDE R24, R49, 0x8, R14 ;  /* 0x0000000831187825 */ /* 0x000fe200078e020e */
[----:B------:R-:W4:Y:S04]  /*1380*/  LDG.E.64 R26, desc[UR6][R22.64] ;  /* 0x00000006161a7981 */ /* 0x000f28000c1e1b00 */
[----:B------:R-:W4:Y:S01]  /*1390*/  LDG.E.64 R28, desc[UR6][R24.64] ;  /* 0x00000006181c7981 */ /* 0x000f22000c1e1b00 */
[----:B-1----:R-:W-:-:S04]  /*13a0*/  IMAD.WIDE R34, R17, 0x8, R34 ;  /* 0x0000000811227825 */ /* 0x002fc800078e0222 */
[----:B------:R-:W-:Y:S01]  /*13b0*/  IMAD.WIDE R16, R49, 0x8, R42 ;  /* 0x0000000831107825 */ /* 0x000fe200078e022a */
[----:B------:R-:W5:Y:S04]  /*13c0*/  LDG.E.64 R38, desc[UR6][R34.64] ;  /* 0x0000000622267981 */ /* 0x000f68000c1e1b00 */
[----:B------:R-:W4:Y:S01]  /*13d0*/  LDG.E.64 R20, desc[UR6][R16.64] ;  /* 0x0000000610147981 */ /* 0x000f22000c1e1b00 */
[----:B---3--:R-:W-:Y:S01]  /*13e0*/  DADD R50, R40, -R12 ;  /* 0x0000000028327229 */ /* 0x008fe2000000080c */
[----:B--2---:R-:W-:-:S07]  /*13f0*/  IMAD.WIDE R52, R3, 0x8, R30 ;  /* 0x0000000803347825 */ /* 0x004fce00078e021e */
[----:B------:R-:W-:Y:S01]  /*1400*/  DMUL R50, R50, R10 ;  /* 0x0000000a32327228 */ /* 0x000fe20000000000 */
[----:B------:R-:W-:-:S07]  /*1410*/  IMAD.WIDE R30, R49, 0x8, R52 ;  /* 0x00000008311e7825 */ /* 0x000fce00078e0234 */
[----:B------:R-:W-:-:S07]  /*1420*/  DMUL R50, R50, 4 ;  /* 0x4010000032327828 */ /* 0x000fce0000000000 */
[----:B------:R-:W-:Y:S01]  /*1430*/  STG.E.64 desc[UR6][R52.64], R50 ;  /* 0x0000003234007986 */ /* 0x000fe2000c101b06 */
[----:B-----5:R-:W-:Y:S02]  /*1440*/  DFMA R38, R38, R10, R32 ;  /* 0x0000000a2626722b */ /* 0x020fe40000000020 */
[----:B----4-:R-:W-:-:S08]  /*1450*/  DADD R32, R18, -R20 ;  /* 0x0000000012207229 */ /* 0x010fd00000000814 */
[----:B------:R-:W-:-:S08]  /*1460*/  DMUL R32, R32, R10 ;  /* 0x0000000a20207228 */ /* 0x000fd00000000000 */
[----:B------:R-:W-:Y:S02]  /*1470*/  DMUL R32, R32, 4 ;  /* 0x4010000020207828 */ /* 0x000fe40000000000 */
[----:B------:R-:W-:-:S05]  /*1480*/  DMUL R34, R38, 0.25 ;  /* 0x3fd0000026227828 */ /* 0x000fca0000000000 */
[----:B------:R1:W-:Y:S02]  /*1490*/  STG.E.64 desc[UR6][R30.64], R32 ;  /* 0x000000201e007986 */ /* 0x0003e4000c101b06 */
[----:B-1----:R-:W-:-:S08]  /*14a0*/  DADD R32, -R10, 1 ;  /* 0x3ff000000a207429 */ /* 0x002fd00000000100 */
[----:B------:R-:W-:Y:S02]  /*14b0*/  DFMA R34, R32, R36, R34 ;  /* 0x000000242022722b */ /* 0x000fe40000000022 */
[----:B------:R-:W-:Y:S02]  /*14c0*/  DADD R36, R26, -R28 ;  /* 0x000000001a247229 */ /* 0x000fe4000000081c */
[----:B------:R-:W-:-:S06]  /*14d0*/  DMUL R38, R38, 0.125 ;  /* 0x3fc0000026267828 */ /* 0x000fcc0000000000 */
[----:B------:R-:W-:Y:S01]  /*14e0*/  DMUL R36, R36, R10 ;  /* 0x0000000a24247228 */ /* 0x000fe20000000000 */
[----:B------:R-:W-:Y:S01]  /*14f0*/  IMAD.WIDE R30, R49, 0x8, R30 ;  /* 0x00000008311e7825 */ /* 0x000fe200078e021e */
[C-C-:B------:R-:W-:Y:S02]  /*1500*/  DFMA R40, R32.reuse, R40, R38.reuse ;  /* 0x000000282028722b */ /* 0x140fe40000000026 */
[----:B------:R-:W-:-:S04]  /*1510*/  DFMA R12, R32, R12, R38 ;  /* 0x0000000c200c722b */ /* 0x000fc80000000026 */
[----:B------:R-:W-:Y:S02]  /*1520*/  DMUL R36, R36, 4 ;  /* 0x4010000024247828 */ /* 0x000fe40000000000 */
[C-C-:B------:R-:W-:Y:S02]  /*1530*/  DFMA R18, R32.reuse, R18, R38.reuse ;  /* 0x000000122012722b */ /* 0x140fe40000000026 */
[C-C-:B------:R-:W-:Y:S02]  /*1540*/  DFMA R20, R32.reuse, R20, R38.reuse ;  /* 0x000000142014722b */ /* 0x140fe40000000026 */
[C-C-:B------:R-:W-:Y:S01]  /*1550*/  DFMA R26, R32.reuse, R26, R38.reuse ;  /* 0x0000001a201a722b */ /* 0x140fe20000000026 */
[----:B------:R2:W-:Y:S01]  /*1560*/  STG.E.64 desc[UR6][R30.64], R36 ;  /* 0x000000241e007986 */ /* 0x0005e2000c101b06 */
[----:B------:R-:W-:-:S03]  /*1570*/  DFMA R28, R32, R28, R38 ;  /* 0x0000001c201c722b */ /* 0x000fc60000000026 */
[----:B------:R2:W-:Y:S04]  /*1580*/  STG.E.64 desc[UR6][R44.64], R34 ;  /* 0x000000222c007986 */ /* 0x0005e8000c101b06 */
[----:B------:R2:W-:Y:S04]  /*1590*/  STG.E.64 desc[UR6][R8.64], R40 ;  /* 0x0000002808007986 */ /* 0x0005e8000c101b06 */
[----:B------:R2:W-:Y:S04]  /*15a0*/  STG.E.64 desc[UR6][R42.64], R12 ;  /* 0x0000000c2a007986 */ /* 0x0005e8000c101b06 */
[----:B------:R2:W-:Y:S04]  /*15b0*/  STG.E.64 desc[UR6][R16.64], R18 ;  /* 0x0000001210007986 */ /* 0x0005e8000c101b06 */
[----:B------:R2:W-:Y:S04]  /*15c0*/  STG.E.64 desc[UR6][R14.64], R20 ;  /* 0x000000140e007986 */ /* 0x0005e8000c101b06 */
[----:B------:R2:W-:Y:S04]  /*15d0*/  STG.E.64 desc[UR6][R24.64], R26 ;  /* 0x0000001a18007986 */ /* 0x0005e8000c101b06 */
[----:B------:R2:W-:Y:S02]  /*15e0*/  STG.E.64 desc[UR6][R22.64], R28 ;  /* 0x0000001c16007986 */ /* 0x0005e4000c101b06 */
.L_x_26:
[----:B-1-3--:R-:W-:Y:S05]  /*15f0*/  BSYNC.RECONVERGENT B0 ;  /* 0x0000000000007941 */ /* 0x00afea0003800200 */
.L_x_25:
[----:B------:R-:W-:Y:S01]  /*1600*/  ISETP.GE.AND P0, PT, R0, UR5, PT ;  /* 0x0000000500007c0c */ /* 0x000fe2000bf06270 */
[----:B------:R-:W-:-:S12]  /*1610*/  BSSY.RECONVERGENT B0, `(.L_x_29) ;  /* 0x0000054000007945 */ /* 0x000fd80003800200 */
[----:B------:R-:W-:Y:S05]  /*1620*/  @P0 BRA `(.L_x_30) ;  /* 0x0000000400480947 */ /* 0x000fea0003800000 */
[----:B--2---:R-:W1:Y:S08]  /*1630*/  LDC.64 R8, c[0x0][0x390] ;  /* 0x0000e400ff087b82 */ /* 0x004e700000000a00 */
[----:B------:R-:W2:Y:S01]  /*1640*/  LDC.64 R14, c[0x0][0x3b0] ;  /* 0x0000ec00ff0e7b82 */ /* 0x000ea20000000a00 */
[----:B-1----:R-:W-:-:S06]  /*1650*/  IMAD.WIDE R8, R0, 0x8, R8 ;  /* 0x0000000800087825 */ /* 0x002fcc00078e0208 */
[----:B------:R-:W3:Y:S01]  /*1660*/  LDG.E.64 R8, desc[UR6][R8.64] ;  /* 0x0000000608087981 */ /* 0x000ee2000c1e1b00 */
[----:B------:R-:W2:Y:S01]  /*1670*/  MUFU.RCP64H R13, UR4 ;  /* 0x00000004000d7d08 */ /* 0x000ea20008001800 */
[----:B------:R-:W-:Y:S01]  /*1680*/  IMAD.MOV.U32 R12, RZ, RZ, 0x1 ;  /* 0x00000001ff0c7424 */ /* 0x000fe200078e00ff */
[----:B------:R-:W-:Y:S05]  /*1690*/  BSSY.RECONVERGENT B1, `(.L_x_31) ;  /* 0x0000013000017945 */ /* 0x000fea0003800200 */
[----:B--2---:R-:W-:-:S08]  /*16a0*/  DFMA R16, R12, -R14, 1 ;  /* 0x3ff000000c10742b */ /* 0x004fd0000000080e */
[----:B------:R-:W-:-:S08]  /*16b0*/  DFMA R16, R16, R16, R16 ;  /* 0x000000101010722b */ /* 0x000fd00000000010 */
[----:B------:R-:W-:-:S08]  /*16c0*/  DFMA R16, R12, R16, R12 ;  /* 0x000000100c10722b */ /* 0x000fd0000000000c */
[----:B------:R-:W-:-:S08]  /*16d0*/  DFMA R12, R16, -R14, 1 ;  /* 0x3ff00000100c742b */ /* 0x000fd0000000080e */
[----:B------:R-:W-:-:S08]  /*16e0*/  DFMA R16, R16, R12, R16 ;  /* 0x0000000c1010722b */ /* 0x000fd00000000010 */
[----:B---3--:R-:W-:Y:S01]  /*16f0*/  DMUL R38, R16, R8 ;  /* 0x0000000810267228 */ /* 0x008fe20000000000 */
[----:B------:R-:W-:-:S07]  /*1700*/  FSETP.GEU.AND P1, PT, |R9|, 6.5827683646048100446e-37, PT ;  /* 0x036000000900780b */ /* 0x000fce0003f2e200 */
[----:B------:R-:W-:-:S08]  /*1710*/  DFMA R12, R38, -R14, R8 ;  /* 0x8000000e260c722b */ /* 0x000fd00000000008 */
[----:B------:R-:W-:-:S10]  /*1720*/  DFMA R38, R16, R12, R38 ;  /* 0x0000000c1026722b */ /* 0x000fd40000000026 */
[----:B------:R-:W-:-:S05]  /*1730*/  FFMA R12, RZ, UR4, R39 ;  /* 0x00000004ff0c7c23 */ /* 0x000fca0008000027 */
[----:B------:R-:W-:-:S13]  /*1740*/  FSETP.GT.AND P0, PT, |R12|, 1.469367938527859385e-39, PT ;  /* 0x001000000c00780b */ /* 0x000fda0003f04200 */
[----:B------:R-:W-:Y:S05]  /*1750*/  @P0 BRA P1, `(.L_x_32) ;  /* 0x0000000000180947 */ /* 0x000fea0000800000 */
[----:B------:R-:W-:Y:S01]  /*1760*/  MOV R14, R8 ;  /* 0x00000008000e7202 */ /* 0x000fe20000000f00 */
[----:B------:R-:W-:Y:S01]  /*1770*/  IMAD.MOV.U32 R15, RZ, RZ, R9 ;  /* 0x000000ffff0f7224 */ /* 0x000fe200078e0009 */
[----:B------:R-:W-:-:S07]  /*1780*/  MOV R18, 0x17a0 ;  /* 0x000017a000127802 */ /* 0x000fce0000000f00 */
[----:B0-----:R-:W-:Y:S05]  /*1790*/  CALL.REL.NOINC `($__internal_1_$__cuda_sm20_div_rn_f64_full) ;  /* 0x0000000c00847944 */ /* 0x001fea0003c00000 */
[----:B------:R-:W-:Y:S01]  /*17a0*/  MOV R38, R32 ;  /* 0x0000002000267202 */ /* 0x000fe20000000f00 */
[----:B------:R-:W-:-:S07]  /*17b0*/  IMAD.MOV.U32 R39, RZ, RZ, R33 ;  /* 0x000000ffff277224 */ /* 0x000fce00078e0021 */
.L_x_32:
[----:B------:R-:W-:Y:S05]  /*17c0*/  BSYNC.RECONVERGENT B1 ;  /* 0x0000000000017941 */ /* 0x000fea0003800200 */
.L_x_31:
        /* <DEDUP_REMOVED lines=8> */
[----:B------:R-:W-:-:S04]  /*1850*/  IMAD.WIDE R26, R2, 0x8, R34 ;  /* 0x00000008021a7825 */ /* 0x000fc800078e0222 */
[----:B---3--:R-:W-:Y:S01]  /*1860*/  IMAD.WIDE R30, R49, 0x8, R34 ;  /* 0x00000008311e7825 */ /* 0x008fe200078e0222 */
[----:B------:R-:W3:Y:S03]  /*1870*/  LDG.E.64 R36, desc[UR6][R26.64] ;  /* 0x000000061a247981 */ /* 0x000ee6000c1e1b00 */
[----:B------:R-:W-:Y:S01]  /*1880*/  IMAD.WIDE R18, R7, 0x8, R12 ;  /* 0x0000000807127825 */ /* 0x000fe200078e020c */
[----:B------:R-:W3:Y:S03]  /*1890*/  LDG.E.64 R28, desc[UR6][R30.64] ;  /* 0x000000061e1c7981 */ /* 0x000ee6000c1e1b00 */
[----:B------:R-:W-:Y:S01]  /*18a0*/  IMAD.WIDE R22, R49, 0x8, R26 ;  /* 0x0000000831167825 */ /* 0x000fe200078e021a */
[----:B------:R-:W4:Y:S04]  /*18b0*/  LDG.E.64 R24, desc[UR6][R18.64] ;  /* 0x0000000612187981 */ /* 0x000f28000c1e1b00 */
[----:B------:R-:W4:Y:S01]  /*18c0*/  LDG.E.64 R20, desc[UR6][R22.64] ;  /* 0x0000000616147981 */ /* 0x000f22000c1e1b00 */
[----:B------:R-:W-:-:S04]  /*18d0*/  IMAD.WIDE R12, R46, 0x8, R12 ;  /* 0x000000082e0c7825 */ /* 0x000fc800078e020c */
[----:B------:R-:W-:Y:S01]  /*18e0*/  IMAD.WIDE R14, R49, 0x8, R18 ;  /* 0x00000008310e7825 */ /* 0x000fe200078e0212 */
[----:B------:R-:W5:Y:S04]  /*18f0*/  LDG.E.64 R16, desc[UR6][R12.64] ;  /* 0x000000060c107981 */ /* 0x000f68000c1e1b00 */
[----:B------:R-:W5:Y:S01]  /*1900*/  LDG.E.64 R40, desc[UR6][R14.64] ;  /* 0x000000060e287981 */ /* 0x000f62000c1e1b00 */
[----:B-1----:R-:W-:-:S03]  /*1910*/  IMAD.WIDE R42, R9, 0x8, R42 ;  /* 0x00000008092a7825 */ /* 0x002fc600078e022a */
[----:B------:R-:W5:Y:S04]  /*1920*/  LDG.E.64 R8, desc[UR6][R34.64] ;  /* 0x0000000622087981 */ /* 0x000f68000c1e1b00 */
[----:B------:R1:W4:Y:S01]  /*1930*/  LDG.E.64 R44, desc[UR6][R42.64] ;  /* 0x000000062a2c7981 */ /* 0x000322000c1e1b00 */
[----:B---3--:R-:W-:Y:S01]  /*1940*/  DADD R50, R36, -R28 ;  /* 0x0000000024327229 */ /* 0x008fe2000000081c */
[----:B--2---:R-:W-:-:S07]  /*1950*/  IMAD.WIDE R52, R0, 0x8, R32 ;  /* 0x0000000800347825 */ /* 0x004fce00078e0220 */
[----:B------:R-:W-:Y:S01]  /*1960*/  DMUL R50, R50, R10 ;  /* 0x0000000a32327228 */ /* 0x000fe20000000000 */
[----:B-1----:R-:W-:-:S07]  /*1970*/  IMAD.WIDE R42, R49, 0x8, R52 ;  /* 0x00000008312a7825 */ /* 0x002fce00078e0234 */
[----:B------:R-:W-:-:S07]  /*1980*/  DMUL R50, R50, 4 ;  /* 0x4010000032327828 */ /* 0x000fce0000000000 */
[----:B------:R-:W-:Y:S01]  /*1990*/  STG.E.64 desc[UR6][R52.64], R50 ;  /* 0x0000003234007986 */ /* 0x000fe2000c101b06 */
[----:B----4-:R-:W-:Y:S02]  /*19a0*/  DFMA R44, R44, R10, R38 ;  /* 0x0000000a2c2c722b */ /* 0x010fe40000000026 */
[----:B------:R-:W-:-:S08]  /*19b0*/  DADD R38, R24, -R20 ;  /* 0x0000000018267229 */ /* 0x000fd00000000814 */
[----:B------:R-:W-:-:S08]  /*19c0*/  DMUL R38, R38, R10 ;  /* 0x0000000a26267228 */ /* 0x000fd00000000000 */
[----:B------:R-:W-:Y:S02]  /*19d0*/  DMUL R38, R38, 4 ;  /* 0x4010000026267828 */ /* 0x000fe40000000000 */
[----:B------:R-:W-:-:S05]  /*19e0*/  DMUL R32, R44, 0.25 ;  /* 0x3fd000002c207828 */ /* 0x000fca0000000000 */
[----:B------:R1:W-:Y:S02]  /*19f0*/  STG.E.64 desc[UR6][R42.64], R38 ;  /* 0x000000262a007986 */ /* 0x0003e4000c101b06 */
[----:B-1----:R-:W-:-:S08]  /*1a00*/  DADD R38, -R10, 1 ;  /* 0x3ff000000a267429 */ /* 0x002fd00000000100 */
[----:B-----5:R-:W-:Y:S02]  /*1a10*/  DFMA R32, R38, R8, R32 ;  /* 0x000000082620722b */ /* 0x020fe40000000020 */
        /* <DEDUP_REMOVED lines=19> */
.L_x_30:
[----:B------:R-:W-:Y:S05]  /*1b50*/  BSYNC.RECONVERGENT B0 ;  /* 0x0000000000007941 */ /* 0x000fea0003800200 */
.L_x_29:
[----:B-12---:R-:W1:Y:S01]  /*1b60*/  LDC R8, c[0x0][0x360] ;  /* 0x0000d800ff087b82 */ /* 0x006e620000000800 */
[----:B------:R-:W-:-:S04]  /*1b70*/  IADD3 R6, PT, PT, R6, 0x2, RZ ;  /* 0x0000000206067810 */ /* 0x000fc80007ffe0ff */
[----:B------:R-:W-:Y:S01]  /*1b80*/  ISETP.NE.AND P0, PT, R6, RZ, PT ;  /* 0x000000ff0600720c */ /* 0x000fe20003f05270 */
[C---:B-1----:R-:W-:Y:S01]  /*1b90*/  IMAD R0, R8.reuse, 0x2, R0 ;  /* 0x0000000208007824 */ /* 0x042fe200078e0200 */
[C---:B------:R-:W-:Y:S01]  /*1ba0*/  LEA R7, R8.reuse, R7, 0x1 ;  /* 0x0000000708077211 */ /* 0x040fe200078e08ff */
[C---:B------:R-:W-:Y:S01]  /*1bb0*/  IMAD R46, R8.reuse, 0x2, R46 ;  /* 0x00000002082e7824 */ /* 0x040fe200078e022e */
[C---:B------:R-:W-:Y:S01]  /*1bc0*/  LEA R47, R8.reuse, R47, 0x1 ;  /* 0x0000002f082f7211 */ /* 0x040fe200078e08ff */
[C---:B------:R-:W-:Y:S01]  /*1bd0*/  IMAD R48, R8.reuse, 0x2, R48 ;  /* 0x0000000208307824 */ /* 0x040fe200078e0230 */
[----:B------:R-:W-:-:S07]  /*1be0*/  LEA R3, R8, R3, 0x1 ;  /* 0x0000000308037211 */ /* 0x000fce00078e08ff */
[----:B------:R-:W-:Y:S05]  /*1bf0*/  @P0 BRA `(.L_x_33) ;  /* 0xfffffff400300947 */ /* 0x000fea000383ffff */
[----:B------:R-:W1:Y:S02]  /*1c00*/  LDCU UR4, c[0x0][0x3c4] ;  /* 0x00007880ff0477ac */ /* 0x000e640008000800 */
[----:B-1----:R-:W-:-:S04]  /*1c10*/  USHF.R.S32.HI UR5, URZ, 0x1f, UR4 ;  /* 0x0000001fff057899 */ /* 0x002fc80008011404 */
[----:B------:R-:W-:-:S04]  /*1c20*/  ULEA.HI UR5, UR5, UR4, URZ, 0x12 ;  /* 0x0000000405057291 */ /* 0x000fc8000f8f90ff */
[----:B------:R-:W-:-:S04]  /*1c30*/  USHF.R.S32.HI UR4, URZ, 0x12, UR5 ;  /* 0x00000012ff047899 */ /* 0x000fc80008011405 */
[----:B------:R-:W-:-:S04]  /*1c40*/  UIADD3 UR4, UPT, UPT, UR4, 0x1, URZ ;  /* 0x0000000104047890 */ /* 0x000fc8000fffe0ff */
[----:B------:R-:W-:-:S12]  /*1c50*/  ULOP3.LUT UR4, UR4, 0xfffffffe, URZ, 0xc0, !UPT ;  /* 0xfffffffe04047892 */ /* 0x000fd8000f8ec0ff */
.L_x_24:
[----:B------:R-:W3:Y:S02]  /*1c60*/  LDC R0, c[0x0][0x3c4] ;  /* 0x0000f100ff007b82 */ /* 0x000ee40000000800 */
[----:B---3--:R-:W-:-:S04]  /*1c70*/  SHF.R.S32.HI R3, RZ, 0x1f, R0 ;  /* 0x0000001fff037819 */ /* 0x008fc80000011400 */
[----:B------:R-:W-:-:S04]  /*1c80*/  LEA.HI R3, R3, R0, RZ, 0x12 ;  /* 0x0000000003037211 */ /* 0x000fc800078f90ff */
[----:B------:R-:W-:-:S04]  /*1c90*/  SHF.R.S32.HI R0, RZ, 0x12, R3 ;  /* 0x00000012ff007819 */ /* 0x000fc80000011403 */
[----:B------:R-:W-:-:S04]  /*1ca0*/  LOP3.LUT R0, R0, 0x1, RZ, 0xc0, !PT ;  /* 0x0000000100007812 */ /* 0x000fc800078ec0ff */
[----:B------:R-:W-:-:S13]  /*1cb0*/  ISETP.NE.U32.AND P0, PT, R0, 0x1, PT ;  /* 0x000000010000780c */ /* 0x000fda0003f05070 */
[----:B-1----:R-:W-:Y:S05]  /*1cc0*/  @!P0 EXIT ;  /* 0x000000000000894d */ /* 0x002fea0003800000 */
[----:B------:R-:W1:Y:S01]  /*1cd0*/  S2R R0, SR_TID.X ;  /* 0x0000000000007919 */ /* 0x000e620000002100 */
[----:B------:R-:W1:Y:S01]  /*1ce0*/  LDCU UR10, c[0x0][0x3bc] ;  /* 0x00007780ff0a77ac */ /* 0x000e620008000800 */
[----:B------:R-:W-:Y:S01]  /*1cf0*/  IADD3 R41, PT, PT, R4, UR4, RZ ;  /* 0x0000000404297c10 */ /* 0x000fe2000fffe0ff */
[----:B------:R-:W3:Y:S01]  /*1d00*/  LDCU UR5, c[0x0][0x360] ;  /* 0x00006c00ff0577ac */ /* 0x000ee20008000800 */
[----:B------:R-:W4:Y:S01]  /*1d10*/  LDCU UR9, c[0x0][0x3c0] ;  /* 0x00007800ff0977ac */ /* 0x000f220008000800 */
[----:B-1----:R-:W-:-:S04]  /*1d20*/  VIADD R0, R0, UR10 ;  /* 0x0000000a00007c36 */ /* 0x002fc80008000000 */
[----:B---3--:R-:W-:-:S05]  /*1d30*/  IMAD R41, R41, UR5, R0 ;  /* 0x0000000529297c24 */ /* 0x008fca000f8e0200 */
[----:B----4-:R-:W-:-:S13]  /*1d40*/  ISETP.GE.AND P0, PT, R41, UR9, PT ;  /* 0x0000000929007c0c */ /* 0x010fda000bf06270 */
[----:B------:R-:W-:Y:S05]  /*1d50*/  @P0 EXIT ;  /* 0x000000000000094d */ /* 0x000fea0003800000 */
[----:B------:R-:W1:Y:S01]  /*1d60*/  LDC.64 R6, c[0x0][0x390] ;  /* 0x0000e400ff067b82 */ /* 0x000e620000000a00 */
[----:B------:R-:W2:Y:S07]  /*1d70*/  LDCU UR4, c[0x0][0x3b4] ;  /* 0x00007680ff0477ac */ /* 0x000eae0008000800 */
[----:B------:R-:W3:Y:S01]  /*1d80*/  LDC.64 R14, c[0x0][0x3b0] ;  /* 0x0000ec00ff0e7b82 */ /* 0x000ee20000000a00 */
[----:B-1----:R-:W-:-:S05]  /*1d90*/  IMAD.WIDE R6, R41, 0x8, R6 ;  /* 0x0000000829067825 */ /* 0x002fca00078e0206 */
[----:B------:R-:W4:Y:S01]  /*1da0*/  LDG.E.64 R12, desc[UR6][R6.64] ;  /* 0x00000006060c7981 */ /* 0x000f22000c1e1b00 */
[----:B--2---:R-:W3:Y:S01]  /*1db0*/  MUFU.RCP64H R9, UR4 ;  /* 0x0000000400097d08 */ /* 0x004ee20008001800 */
[----:B------:R-:W-:Y:S01]  /*1dc0*/  MOV R8, 0x1 ;  /* 0x0000000100087802 */ /* 0x000fe20000000f00 */
[----:B------:R-:W-:Y:S05]  /*1dd0*/  BSSY.RECONVERGENT B0, `(.L_x_34) ;  /* 0x0000013000007945 */ /* 0x000fea0003800200 */
[----:B---3--:R-:W-:-:S08]  /*1de0*/  DFMA R16, R8, -R14, 1 ;  /* 0x3ff000000810742b */ /* 0x008fd0000000080e */
[----:B------:R-:W-:-:S08]  /*1df0*/  DFMA R16, R16, R16, R16 ;  /* 0x000000101010722b */ /* 0x000fd00000000010 */
[----:B------:R-:W-:-:S08]  /*1e00*/  DFMA R16, R8, R16, R8 ;  /* 0x000000100810722b */ /* 0x000fd00000000008 */
[----:B------:R-:W-:-:S08]  /*1e10*/  DFMA R8, R16, -R14, 1 ;  /* 0x3ff000001008742b */ /* 0x000fd0000000080e */
[----:B------:R-:W-:-:S08]  /*1e20*/  DFMA R16, R16, R8, R16 ;  /* 0x000000081010722b */ /* 0x000fd00000000010 */
[----:B----4-:R-:W-:Y:S01]  /*1e30*/  DMUL R8, R16, R12 ;  /* 0x0000000c10087228 */ /* 0x010fe20000000000 */
        /* <DEDUP_REMOVED lines=10> */
[----:B------:R-:W-:Y:S02]  /*1ee0*/  MOV R6, R32 ;  /* 0x0000002000067202 */ /* 0x000fe40000000f00 */
[----:B------:R-:W-:-:S07]  /*1ef0*/  MOV R7, R33 ;  /* 0x0000002100077202 */ /* 0x000fce0000000f00 */
.L_x_35:
[----:B------:R-:W-:Y:S05]  /*1f00*/  BSYNC.RECONVERGENT B0 ;  /* 0x0000000000007941 */ /* 0x000fea0003800200 */
.L_x_34:
[----:B------:R-:W1:Y:S08]  /*1f10*/  LDC.64 R8, c[0x0][0x380] ;  /* 0x0000e000ff087b82 */ /* 0x000e700000000a00 */
[----:B------:R-:W2:Y:S08]  /*1f20*/  LDC R33, c[0x0][0x3c4] ;  /* 0x0000f100ff217b82 */ /* 0x000eb00000000800 */
[----:B------:R-:W0:Y:S01]  /*1f30*/  LDC.64 R12, c[0x0][0x388] ;  /* 0x0000e200ff0c7b82 */ /* 0x000e220000000a00 */
[----:B-1----:R-:W-:-:S07]  /*1f40*/  IMAD.WIDE R8, R41, 0x4, R8 ;  /* 0x0000000429087825 */ /* 0x002fce00078e0208 */
[----:B------:R-:W1:Y:S01]  /*1f50*/  LDC.64 R34, c[0x0][0x398] ;  /* 0x0000e600ff227b82 */ /* 0x000e620000000a00 */
[----:B------:R-:W1:Y:S01]  /*1f60*/  LDG.E R9, desc[UR6][R8.64] ;  /* 0x0000000608097981 */ /* 0x000e62000c1e1900 */
[----:B------:R-:W-:-:S06]  /*1f70*/  IMAD.IADD R0, R2, 0x1, R41 ;  /* 0x0000000102007824 */ /* 0x000fcc00078e0229 */
[----:B------:R-:W3:Y:S01]  /*1f80*/  LDC.64 R42, c[0x0][0x3a0] ;  /* 0x0000e800ff2a7b82 */ /* 0x000ee20000000a00 */
[CC--:B--2---:R-:W-:Y:S02]  /*1f90*/  IADD3 R14, PT, PT, R0.reuse, -R33.reuse, RZ ;  /* 0x80000021000e7210 */ /* 0x0c4fe40007ffe0ff */
[----:B------:R-:W-:Y:S01]  /*1fa0*/  IADD3 R0, PT, PT, R0, R33, RZ ;  /* 0x0000002100007210 */ /* 0x000fe20007ffe0ff */
[----:B0-----:R-:W-:-:S04]  /*1fb0*/  IMAD.WIDE R4, R41, 0x8, R12 ;  /* 0x0000000829047825 */ /* 0x001fc800078e020c */
        /* <DEDUP_REMOVED lines=10> */
[----:B-1----:R-:W-:-:S04]  /*2060*/  IMAD.WIDE R34, R9, 0x8, R34 ;  /* 0x0000000809227825 */ /* 0x002fc800078e0222 */
        /* <DEDUP_REMOVED lines=10> */
[----:B--2---:R-:W-:Y:S02]  /*2110*/  DFMA R6, R34, R10, R6 ;  /* 0x0000000a2206722b */ /* 0x004fe40000000006 */
[----:B----4-:R-:W-:Y:S02]  /*2120*/  DADD R38, R30, -R2 ;  /* 0x000000001e267229 */ /* 0x010fe40000000802 */
[----:B------:R-:W-:-:S04]  /*2130*/  DADD R34, -R10, 1 ;  /* 0x3ff000000a227429 */ /* 0x000fc80000000100 */
[----:B------:R-:W-:Y:S02]  /*2140*/  DMUL R36, R6, 0.125 ;  /* 0x3fc0000006247828 */ /* 0x000fe40000000000 */
[----:B------:R-:W-:Y:S02]  /*2150*/  DADD R44, R26, -R28 ;  /* 0x000000001a2c7229 */ /* 0x000fe4000000081c */
[----:B------:R-:W-:Y:S02]  /*2160*/  DMUL R38, R38, R10 ;  /* 0x0000000a26267228 */ /* 0x000fe40000000000 */
[----:B------:R-:W-:-:S04]  /*2170*/  DMUL R50, R6, 0.25 ;  /* 0x3fd0000006327828 */ /* 0x000fc80000000000 */
        /* <DEDUP_REMOVED lines=23> */
        .weak           $__internal_0_$__cuda_sm20_dblrcp_rn_slowpath_v3
        .type           $__internal_0_$__cuda_sm20_dblrcp_rn_slowpath_v3,@function
        .size           $__internal_0_$__cuda_sm20_dblrcp_rn_slowpath_v3,($__internal_1_$__cuda_sm20_div_rn_f64_full - $__internal_0_$__cuda_sm20_dblrcp_rn_slowpath_v3)
$__internal_0_$__cuda_sm20_dblrcp_rn_slowpath_v3:
[----:B------:R-:W0:Y:S08]  /*22f0*/  LDC.64 R8, c[0x0][0x3a8] ;  /* 0x0000ea00ff087b82 */ /* 0x000e300000000a00 */
[----:B------:R-:W1:Y:S01]  /*2300*/  LDC R4, c[0x0][0x3ac] ;  /* 0x0000eb00ff047b82 */ /* 0x000e620000000800 */
[----:B0-----:R-:W-:-:S14]  /*2310*/  DSETP.GTU.AND P0, PT, |R8|, +INF , PT ;  /* 0x7ff000000800742a */ /* 0x001fdc0003f0c200 */
[----:B-1----:R-:W-:Y:S05]  /*2320*/  @P0 BRA `(.L_x_36) ;  /* 0x0000000000840947 */ /* 0x002fea0003800000 */
[----:B------:R-:W-:-:S05]  /*2330*/  LOP3.LUT R5, R4, 0x7fffffff, RZ, 0xc0, !PT ;  /* 0x7fffffff04057812 */ /* 0x000fca00078ec0ff */
[----:B------:R-:W-:-:S05]  /*2340*/  VIADD R2, R5, 0xffffffff ;  /* 0xffffffff05027836 */ /* 0x000fca0000000000 */
[----:B------:R-:W-:-:S13]  /*2350*/  ISETP.GE.U32.AND P0, PT, R2, 0x7fefffff, PT ;  /* 0x7fefffff0200780c */ /* 0x000fda0003f06070 */
[----:B------:R-:W-:Y:S02]  /*2360*/  @P0 LOP3.LUT R3, R4, 0x7ff00000, RZ, 0x3c, !PT ;  /* 0x7ff0000004030812 */ /* 0x000fe400078e3cff */
[----:B------:R-:W-:Y:S01]  /*2370*/  @P0 MOV R2, RZ ;  /* 0x000000ff00020202 */ /* 0x000fe20000000f00 */
[----:B------:R-:W-:Y:S06]  /*2380*/  @P0 BRA `(.L_x_37) ;  /* 0x0000000000740947 */ /* 0x000fec0003800000 */
[----:B------:R-:W-:-:S13]  /*2390*/  ISETP.GE.U32.AND P0, PT, R5, 0x1000001, PT ;  /* 0x010000010500780c */ /* 0x000fda0003f06070 */
[----:B------:R-:W-:Y:S05]  /*23a0*/  @!P0 BRA `(.L_x_38) ;  /* 0x00000000003c8947 */ /* 0x000fea0003800000 */
[----:B------:R-:W0:Y:S01]  /*23b0*/  LDCU UR4, c[0x0][0x3a8] ;  /* 0x00007500ff0477ac */ /* 0x000e220008000800 */
[----:B------:R-:W-:Y:S02]  /*23c0*/  IADD3 R3, PT, PT, R4, -0x3fe00000, RZ ;  /* 0xc020000004037810 */ /* 0x000fe40007ffe0ff */
[----:B------:R-:W-:Y:S02]  /*23d0*/  MOV R4, R7 ;  /* 0x0000000700047202 */ /* 0x000fe40000000f00 */
[----:B------:R-:W1:Y:S01]  /*23e0*/  MUFU.RCP64H R5, R3 ;  /* 0x0000000300057308 */ /* 0x000e620000001800 */
[----:B0-----:R-:W-:-:S06]  /*23f0*/  IMAD.U32 R2, RZ, RZ, UR4 ;  /* 0x00000004ff027e24 */ /* 0x001fcc000f8e00ff */
[----:B-1----:R-:W-:-:S08]  /*2400*/  DFMA R6, -R2, R4, 1 ;  /* 0x3ff000000206742b */ /* 0x002fd00000000104 */
[----:B------:R-:W-:-:S08]  /*2410*/  DFMA R6, R6, R6, R6 ;  /* 0x000000060606722b */ /* 0x000fd00000000006 */
[----:B------:R-:W-:-:S08]  /*2420*/  DFMA R6, R4, R6, R4 ;  /* 0x000000060406722b */ /* 0x000fd00000000004 */
[----:B------:R-:W-:-:S08]  /*2430*/  DFMA R4, -R2, R6, 1 ;  /* 0x3ff000000204742b */ /* 0x000fd00000000106 */
[----:B------:R-:W-:-:S08]  /*2440*/  DFMA R4, R6, R4, R6 ;  /* 0x000000040604722b */ /* 0x000fd00000000006 */
[----:B------:R-:W-:-:S08]  /*2450*/  DMUL R4, R4, 2.2250738585072013831e-308 ;  /* 0x0010000004047828 */ /* 0x000fd00000000000 */
[----:B------:R-:W-:-:S08]  /*2460*/  DFMA R6, R4, -R8, 1 ;  /* 0x3ff000000406742b */ /* 0x000fd00000000808 */
[----:B------:R-:W-:-:S08]  /*2470*/  DFMA R6, R6, R6, R6 ;  /* 0x000000060606722b */ /* 0x000fd00000000006 */
[----:B------:R-:W-:Y:S01]  /*2480*/  DFMA R2, R4, R6, R4 ;  /* 0x000000060402722b */ /* 0x000fe20000000004 */
[----:B------:R-:W-:Y:S10]  /*2490*/  BRA `(.L_x_37) ;  /* 0x0000000000307947 */ /* 0x000ff40003800000 */
.L_x_38:
[----:B------:R-:W-:Y:S01]  /*24a0*/  DMUL R4, R8, 8.11296384146066816958e+31 ;  /* 0x4690000008047828 */ /* 0x000fe20000000000 */
[----:B------:R-:W-:-:S05]  /*24b0*/  MOV R2, R7 ;  /* 0x0000000700027202 */ /* 0x000fca0000000f00 */
[----:B------:R-:W0:Y:S02]  /*24c0*/  MUFU.RCP64H R3, R5 ;  /* 0x0000000500037308 */ /* 0x000e240000001800 */
[----:B0-----:R-:W-:-:S08]  /*24d0*/  DFMA R6, -R4, R2, 1 ;  /* 0x3ff000000406742b */ /* 0x001fd00000000102 */
[----:B------:R-:W-:-:S08]  /*24e0*/  DFMA R6, R6, R6, R6 ;  /* 0x000000060606722b */ /* 0x000fd00000000006 */
[----:B------:R-:W-:-:S08]  /*24f0*/  DFMA R6, R2, R6, R2 ;  /* 0x000000060206722b */ /* 0x000fd00000000002 */
[----:B------:R-:W-:-:S08]  /*2500*/  DFMA R2, -R4, R6, 1 ;  /* 0x3ff000000402742b */ /* 0x000fd00000000106 */
[----:B------:R-:W-:-:S08]  /*2510*/  DFMA R2, R6, R2, R6 ;  /* 0x000000020602722b */ /* 0x000fd00000000006 */
[----:B------:R-:W-:Y:S01]  /*2520*/  DMUL R2, R2, 8.11296384146066816958e+31 ;  /* 0x4690000002027828 */ /* 0x000fe20000000000 */
[----:B------:R-:W-:Y:S10]  /*2530*/  BRA `(.L_x_37) ;  /* 0x0000000000087947 */ /* 0x000ff40003800000 */
.L_x_36:
[----:B------:R-:W0:Y:S01]  /*2540*/  LDC R2, c[0x0][0x3a8] ;  /* 0x0000ea00ff027b82 */ /* 0x000e220000000800 */
[----:B------:R-:W-:-:S07]  /*2550*/  LOP3.LUT R3, R4, 0x80000, RZ, 0xfc, !PT ;  /* 0x0008000004037812 */ /* 0x000fce00078efcff */
.L_x_37:
[----:B0-----:R-:W-:Y:S01]  /*2560*/  IMAD.MOV.U32 R10, RZ, RZ, R2 ;  /* 0x000000ffff0a7224 */ /* 0x001fe200078e0002 */
[----:B------:R-:W-:Y:S01]  /*2570*/  MOV R11, R3 ;  /* 0x00000003000b7202 */ /* 0x000fe20000000f00 */
[----:B------:R-:W-:Y:S01]  /*2580*/  IMAD.MOV.U32 R3, RZ, RZ, 0x0 ;  /* 0x00000000ff037424 */ /* 0x000fe200078e00ff */
[----:B------:R-:W-:-:S04]  /*2590*/  MOV R2, R0 ;  /* 0x0000000000027202 */ /* 0x000fc80000000f00 */
[----:B------:R-:W-:Y:S05]  /*25a0*/  RET.REL.NODEC R2 `(_Z30dvc_ScaLBL_D3Q7_AAeven_PoissonPiPdS0_S0_S0_ddbiii) ;  /* 0xffffffd802947950 */ /* 0x000fea0003c3ffff */
        .weak           $__internal_1_$__cuda_sm20_div_rn_f64_full
        .type           $__internal_1_$__cuda_sm20_div_rn_f64_full,@function
        .size           $__internal_1_$__cuda_sm20_div_rn_f64_full,(.L_x_91 - $__internal_1_$__cuda_sm20_div_rn_f64_full)
$__internal_1_$__cuda_sm20_div_rn_f64_full:
[C---:B------:R-:W-:Y:S01]  /*25b0*/  FSETP.GEU.AND P0, PT, |R5|.reuse, 1.469367938527859385e-39, PT ;  /* 0x001000000500780b */ /* 0x040fe20003f0e200 */
[----:B------:R-:W-:Y:S01]  /*25c0*/  IMAD.MOV.U32 R13, RZ, RZ, R5 ;  /* 0x000000ffff0d7224 */ /* 0x000fe200078e0005 */
[----:B------:R-:W-:Y:S01]  /*25d0*/  MOV R12, UR8 ;  /* 0x00000008000c7c02 */ /* 0x000fe20008000f00 */
[----:B------:R-:W-:Y:S01]  /*25e0*/  BSSY.RECONVERGENT B2, `(.L_x_39) ;  /* 0x0000056000027945 */ /* 0x000fe20003800200 */
[----:B------:R-:W-:Y:S02]  /*25f0*/  LOP3.LUT R9, R5, 0x800fffff, RZ, 0xc0, !PT ;  /* 0x800fffff05097812 */ /* 0x000fe400078ec0ff */
[----:B------:R-:W-:Y:S02]  /*2600*/  MOV R8, UR8 ;  /* 0x0000000800087c02 */ /* 0x000fe40008000f00 */
[----:B------:R-:W-:Y:S02]  /*2610*/  LOP3.LUT R9, R9, 0x3ff00000, RZ, 0xfc, !PT ;  /* 0x3ff0000009097812 */ /* 0x000fe400078efcff */
[----:B------:R-:W-:-:S02]  /*2620*/  MOV R16, 0x1 ;  /* 0x0000000100107802 */ /* 0x000fc40000000f00 */
[C---:B------:R-:W-:Y:S01]  /*2630*/  FSETP.GEU.AND P2, PT, |R15|.reuse, 1.469367938527859385e-39, PT ;  /* 0x001000000f00780b */ /* 0x040fe20003f4e200 */
[----:B------:R-:W-:Y:S01]  /*2640*/  @!P0 DMUL R8, R12, 8.98846567431157953865e+307 ;  /* 0x7fe000000c088828 */ /* 0x000fe20000000000 */
[----:B------:R-:W-:Y:S02]  /*2650*/  LOP3.LUT R19, R15, 0x7ff00000, RZ, 0xc0, !PT ;  /* 0x7ff000000f137812 */ /* 0x000fe400078ec0ff */
[----:B------:R-:W-:Y:S02]  /*2660*/  LOP3.LUT R26, R5, 0x7ff00000, RZ, 0xc0, !PT ;  /* 0x7ff00000051a7812 */ /* 0x000fe400078ec0ff */
[----:B------:R-:W-:Y:S01]  /*2670*/  MOV R28, 0x1ca00000 ;  /* 0x1ca00000001c7802 */ /* 0x000fe20000000f00 */
[----:B------:R-:W0:Y:S01]  /*2680*/  MUFU.RCP64H R17, R9 ;  /* 0x0000000900117308 */ /* 0x000e220000001800 */
[----:B------:R-:W-:Y:S02]  /*2690*/  ISETP.GE.U32.AND P1, PT, R19, R26, PT ;  /* 0x0000001a1300720c */ /* 0x000fe40003f26070 */
[----:B------:R-:W-:-:S02]  /*26a0*/  MOV R27, R19 ;  /* 0x00000013001b7202 */ /* 0x000fc40000000f00 */
[----:B------:R-:W-:Y:S02]  /*26b0*/  @!P0 LOP3.LUT R26, R9, 0x7ff00000, RZ, 0xc0, !PT ;  /* 0x7ff00000091a8812 */ /* 0x000fe400078ec0ff */
[----:B------:R-:W-:Y:S02]  /*26c0*/  @!P2 LOP3.LUT R22, R13, 0x7ff00000, RZ, 0xc0, !PT ;  /* 0x7ff000000d16a812 */ /* 0x000fe400078ec0ff */
[----:B------:R-:W-:Y:S02]  /*26d0*/  IADD3 R30, PT, PT, R26, -0x1, RZ ;  /* 0xffffffff1a1e7810 */ /* 0x000fe40007ffe0ff */
[----:B------:R-:W-:Y:S01]  /*26e0*/  @!P2 ISETP.GE.U32.AND P3, PT, R19, R22, PT ;  /* 0x000000161300a20c */ /* 0x000fe20003f66070 */
[----:B0-----:R-:W-:-:S08]  /*26f0*/  DFMA R20, R16, -R8, 1 ;  /* 0x3ff000001014742b */ /* 0x001fd00000000808 */
[----:B------:R-:W-:-:S08]  /*2700*/  DFMA R20, R20, R20, R20 ;  /* 0x000000141414722b */ /* 0x000fd00000000014 */
[----:B------:R-:W-:Y:S01]  /*2710*/  DFMA R22, R16, R20, R16 ;  /* 0x000000141016722b */ /* 0x000fe20000000010 */
[C---:B------:R-:W-:Y:S01]  /*2720*/  @!P2 SEL R21, R28.reuse, 0x63400000, !P3 ;  /* 0x634000001c15a807 */ /* 0x040fe20005800000 */
[----:B------:R-:W-:Y:S01]  /*2730*/  IMAD.MOV.U32 R16, RZ, RZ, R14 ;  /* 0x000000ffff107224 */ /* 0x000fe200078e000e */
[----:B------:R-:W-:Y:S02]  /*2740*/  SEL R17, R28, 0x63400000, !P1 ;  /* 0x634000001c117807 */ /* 0x000fe40004800000 */
[--C-:B------:R-:W-:Y:S02]  /*2750*/  @!P2 LOP3.LUT R21, R21, 0x80000000, R15.reuse, 0xf8, !PT ;  /* 0x800000001515a812 */ /* 0x100fe400078ef80f */
[----:B------:R-:W-:Y:S01]  /*2760*/  LOP3.LUT R17, R17, 0x800fffff, R15, 0xf8, !PT ;  /* 0x800fffff11117812 */ /* 0x000fe200078ef80f */
[----:B------:R-:W-:Y:S01]  /*2770*/  DFMA R24, R22, -R8, 1 ;  /* 0x3ff000001618742b */ /* 0x000fe20000000808 */
[----:B------:R-:W-:Y:S02]  /*2780*/  @!P2 LOP3.LUT R21, R21, 0x100000, RZ, 0xfc, !PT ;  /* 0x001000001515a812 */ /* 0x000fe400078efcff */
[----:B------:R-:W-:-:S06]  /*2790*/  @!P2 MOV R20, RZ ;  /* 0x000000ff0014a202 */ /* 0x000fcc0000000f00 */
[----:B------:R-:W-:Y:S02]  /*27a0*/  @!P2 DFMA R16, R16, 2, -R20 ;  /* 0x400000001010a82b */ /* 0x000fe40000000814 */
[----:B------:R-:W-:-:S08]  /*27b0*/  DFMA R20, R22, R24, R22 ;  /* 0x000000181614722b */ /* 0x000fd00000000016 */
[----:B------:R-:W-:Y:S01]  /*27c0*/  @!P2 LOP3.LUT R27, R17, 0x7ff00000, RZ, 0xc0, !PT ;  /* 0x7ff00000111ba812 */ /* 0x000fe200078ec0ff */
[----:B------:R-:W-:-:S04]  /*27d0*/  DMUL R22, R20, R16 ;  /* 0x0000001014167228 */ /* 0x000fc80000000000 */
[----:B------:R-:W-:-:S04]  /*27e0*/  VIADD R29, R27, 0xffffffff ;  /* 0xffffffff1b1d7836 */ /* 0x000fc80000000000 */
[----:B------:R-:W-:Y:S01]  /*27f0*/  DFMA R24, R22, -R8, R16 ;  /* 0x800000081618722b */ /* 0x000fe20000000010 */
[----:B------:R-:W-:-:S04]  /*2800*/  ISETP.GT.U32.AND P0, PT, R29, 0x7feffffe, PT ;  /* 0x7feffffe1d00780c */ /* 0x000fc80003f04070 */
[----:B------:R-:W-:-:S03]  /*2810*/  ISETP.GT.U32.OR P0, PT, R30, 0x7feffffe, P0 ;  /* 0x7feffffe1e00780c */ /* 0x000fc60000704470 */
[----:B------:R-:W-:-:S10]  /*2820*/  DFMA R20, R20, R24, R22 ;  /* 0x000000181414722b */ /* 0x000fd40000000016 */
[----:B------:R-:W-:Y:S05]  /*2830*/  @P0 BRA `(.L_x_40) ;  /* 0x00000000006c0947 */ /* 0x000fea0003800000 */
[----:B------:R-:W-:-:S04]  /*2840*/  LOP3.LUT R22, R13, 0x7ff00000, RZ, 0xc0, !PT ;  /* 0x7ff000000d167812 */ /* 0x000fc800078ec0ff */
[CC--:B------:R-:W-:Y:S02]  /*2850*/  VIADDMNMX R14, R19.reuse, -R22.reuse, 0xb9600000, !PT ;  /* 0xb9600000130e7446 */ /* 0x0c0fe40007800916 */
[----:B------:R-:W-:Y:S02]  /*2860*/  ISETP.GE.U32.AND P0, PT, R19, R22, PT ;  /* 0x000000161300720c */ /* 0x000fe40003f06070 */
[----:B------:R-:W-:Y:S02]  /*2870*/  VIMNMX R14, PT, PT, R14, 0x46a00000, PT ;  /* 0x46a000000e0e7848 */ /* 0x000fe40003fe0100 */
[----:B------:R-:W-:-:S04]  /*2880*/  SEL R19, R28, 0x63400000, !P0 ;  /* 0x634000001c137807 */ /* 0x000fc80004000000 */
[----:B------:R-:W-:Y:S02]  /*2890*/  IADD3 R19, PT, PT, -R19, R14, RZ ;  /* 0x0000000e13137210 */ /* 0x000fe40007ffe1ff */
[----:B------:R-:W-:-:S03]  /*28a0*/  MOV R14, RZ ;  /* 0x000000ff000e7202 */ /* 0x000fc60000000f00 */
[----:B------:R-:W-:-:S06]  /*28b0*/  VIADD R15, R19, 0x7fe00000 ;  /* 0x7fe00000130f7836 */ /* 0x000fcc0000000000 */
[----:B------:R-:W-:-:S10]  /*28c0*/  DMUL R22, R20, R14 ;  /* 0x0000000e14167228 */ /* 0x000fd40000000000 */
[----:B------:R-:W-:-:S13]  /*28d0*/  FSETP.GTU.AND P0, PT, |R23|, 1.469367938527859385e-39, PT ;  /* 0x001000001700780b */ /* 0x000fda0003f0c200 */
[----:B------:R-:W-:Y:S05]  /*28e0*/  @P0 BRA `(.L_x_41) ;  /* 0x0000000000940947 */ /* 0x000fea0003800000 */
[----:B------:R-:W-:Y:S01]  /*28f0*/  DFMA R8, R20, -R8, R16 ;  /* 0x800000081408722b */ /* 0x000fe20000000010 */
[----:B------:R-:W-:-:S09]  /*2900*/  MOV R14, RZ ;  /* 0x000000ff000e7202 */ /* 0x000fd20000000f00 */
[C---:B------:R-:W-:Y:S02]  /*2910*/  FSETP.NEU.AND P0, PT, R9.reuse, RZ, PT ;  /* 0x000000ff0900720b */ /* 0x040fe40003f0d000 */
[----:B------:R-:W-:-:S04]  /*2920*/  LOP3.LUT R13, R9, 0x80000000, R13, 0x48, !PT ;  /* 0x80000000090d7812 */ /* 0x000fc800078e480d */
[----:B------:R-:W-:-:S07]  /*2930*/  LOP3.LUT R15, R13, R15, RZ, 0xfc, !PT ;  /* 0x0000000f0d0f7212 */ /* 0x000fce00078efcff */
[----:B------:R-:W-:Y:S05]  /*2940*/  @!P0 BRA `(.L_x_41) ;  /* 0x00000000007c8947 */ /* 0x000fea0003800000 */
[----:B------:R-:W-:Y:S01]  /*2950*/  IMAD.MOV R9, RZ, RZ, -R19 ;  /* 0x000000ffff097224 */ /* 0x000fe200078e0a13 */
[----:B------:R-:W-:Y:S01]  /*2960*/  MOV R8, RZ ;  /* 0x000000ff00087202 */ /* 0x000fe20000000f00 */
[----:B------:R-:W-:-:S05]  /*2970*/  DMUL.RP R14, R20, R14 ;  /* 0x0000000e140e7228 */ /* 0x000fca0000008000 */
[----:B------:R-:W-:-:S05]  /*2980*/  DFMA R8, R22, -R8, R20 ;  /* 0x800000081608722b */ /* 0x000fca0000000014 */
[----:B------:R-:W-:Y:S02]  /*2990*/  LOP3.LUT R13, R15, R13, RZ, 0x3c, !PT ;  /* 0x0000000d0f0d7212 */ /* 0x000fe400078e3cff */
[----:B------:R-:W-:-:S04]  /*29a0*/  IADD3 R8, PT, PT, -R19, -0x43300000, RZ ;  /* 0xbcd0000013087810 */ /* 0x000fc80007ffe1ff */
[----:B------:R-:W-:-:S04]  /*29b0*/  FSETP.NEU.AND P0, PT, |R9|, R8, PT ;  /* 0x000000080900720b */ /* 0x000fc80003f0d200 */
[----:B------:R-:W-:Y:S02]  /*29c0*/  FSEL R22, R14, R22, !P0 ;  /* 0x000000160e167208 */ /* 0x000fe40004000000 */
[----:B------:R-:W-:Y:S01]  /*29d0*/  FSEL R23, R13, R23, !P0 ;  /* 0x000000170d177208 */ /* 0x000fe20004000000 */
[----:B------:R-:W-:Y:S06]  /*29e0*/  BRA `(.L_x_41) ;  /* 0x0000000000547947 */ /* 0x000fec0003800000 */
.L_x_40:
[----:B------:R-:W-:-:S14]  /*29f0*/  DSETP.NAN.AND P0, PT, R14, R14, PT ;  /* 0x0000000e0e00722a */ /* 0x000fdc0003f08000 */
[----:B------:R-:W-:Y:S05]  /*2a00*/  @P0 BRA `(.L_x_42) ;  /* 0x0000000000440947 */ /* 0x000fea0003800000 */
[----:B------:R-:W-:-:S14]  /*2a10*/  DSETP.NAN.AND P0, PT, R12, R12, PT ;  /* 0x0000000c0c00722a */ /* 0x000fdc0003f08000 */
[----:B------:R-:W-:Y:S05]  /*2a20*/  @P0 BRA `(.L_x_43) ;  /* 0x0000000000300947 */ /* 0x000fea0003800000 */
[----:B------:R-:W-:Y:S01]  /*2a30*/  ISETP.NE.AND P0, PT, R27, R26, PT ;  /* 0x0000001a1b00720c */ /* 0x000fe20003f05270 */
[----:B------:R-:W-:Y:S01]  /*2a40*/  IMAD.MOV.U32 R23, RZ, RZ, -0x80000 ;  /* 0xfff80000ff177424 */ /* 0x000fe200078e00ff */
[----:B------:R-:W-:-:S11]  /*2a50*/  MOV R22, 0x0 ;  /* 0x0000000000167802 */ /* 0x000fd60000000f00 */
[----:B------:R-:W-:Y:S05]  /*2a60*/  @!P0 BRA `(.L_x_41) ;  /* 0x0000000000348947 */ /* 0x000fea0003800000 */
[----:B------:R-:W-:Y:S02]  /*2a70*/  ISETP.NE.AND P0, PT, R27, 0x7ff00000, PT ;  /* 0x7ff000001b00780c */ /* 0x000fe40003f05270 */
[----:B------:R-:W-:Y:S02]  /*2a80*/  LOP3.LUT R23, R15, 0x80000000, R13, 0x48, !PT ;  /* 0x800000000f177812 */ /* 0x000fe400078e480d */
[----:B------:R-:W-:-:S13]  /*2a90*/  ISETP.EQ.OR P0, PT, R26, RZ, !P0 ;  /* 0x000000ff1a00720c */ /* 0x000fda0004702670 */
[----:B------:R-:W-:Y:S02]  /*2aa0*/  @P0 LOP3.LUT R8, R23, 0x7ff00000, RZ, 0xfc, !PT ;  /* 0x7ff0000017080812 */ /* 0x000fe400078efcff */
[----:B------:R-:W-:Y:S02]  /*2ab0*/  @!P0 MOV R22, RZ ;  /* 0x000000ff00168202 */ /* 0x000fe40000000f00 */
[----:B------:R-:W-:Y:S01]  /*2ac0*/  @P0 MOV R22, RZ ;  /* 0x000000ff00160202 */ /* 0x000fe20000000f00 */
[----:B------:R-:W-:Y:S01]  /*2ad0*/  @P0 IMAD.MOV.U32 R23, RZ, RZ, R8 ;  /* 0x000000ffff170224 */ /* 0x000fe200078e0008 */
[----:B------:R-:W-:Y:S06]  /*2ae0*/  BRA `(.L_x_41) ;  /* 0x0000000000147947 */ /* 0x000fec0003800000 */
.L_x_43:
[----:B------:R-:W-:Y:S02]  /*2af0*/  LOP3.LUT R23, R13, 0x80000, RZ, 0xfc, !PT ;  /* 0x000800000d177812 */ /* 0x000fe400078efcff */
[----:B------:R-:W-:Y:S01]  /*2b00*/  MOV R22, R12 ;  /* 0x0000000c00167202 */ /* 0x000fe20000000f00 */
[----:B------:R-:W-:Y:S06]  /*2b10*/  BRA `(.L_x_41) ;  /* 0x0000000000087947 */ /* 0x000fec0003800000 */
.L_x_42:
[----:B------:R-:W-:Y:S02]  /*2b20*/  LOP3.LUT R23, R15, 0x80000, RZ, 0xfc, !PT ;  /* 0x000800000f177812 */ /* 0x000fe400078efcff */
[----:B------:R-:W-:-:S07]  /*2b30*/  MOV R22, R14 ;  /* 0x0000000e00167202 */ /* 0x000fce0000000f00 */
.L_x_41:
[----:B------:R-:W-:Y:S05]  /*2b40*/  BSYNC.RECONVERGENT B2 ;  /* 0x0000000000027941 */ /* 0x000fea0003800200 */
.L_x_39:
[----:B------:R-:W-:Y:S02]  /*2b50*/  HFMA2 R19, -RZ, RZ, 0, 0 ;  /* 0x00000000ff137431 */ /* 0x000fe400000001ff */
[----:B------:R-:W-:Y:S01]  /*2b60*/  IMAD.MOV.U32 R32, RZ, RZ, R22 ;  /* 0x000000ffff207224 */ /* 0x000fe200078e0016 */
[----:B------:R-:W-:Y:S01]  /*2b70*/  MOV R33, R23 ;  /* 0x0000001700217202 */ /* 0x000fe20000000f00 */
[----:B------:R-:W-:Y:S06]  /*2b80*/  RET.REL.NODEC R18 `(_Z30dvc_ScaLBL_D3Q7_AAeven_PoissonPiPdS0_S0_S0_ddbiii) ;  /* 0xffffffd4121c7950 */ /* 0x000fec0003c3ffff */
.L_x_44:
        /* <DEDUP_REMOVED lines=15> */
.L_x_91:


//--------------------- .text._Z29dvc_ScaLBL_D3Q7_AAodd_PoissonPiS_PdS0_S0_S0_ddbiii --------------------------
	.section	.text._Z29dvc_ScaLBL_D3Q7_AAodd_PoissonPiS_PdS0_S0_S0_ddbiii,"ax",@progbits
	.align	128
        .global         _Z29dvc_ScaLBL_D3Q7_AAodd_PoissonPiS_PdS0_S0_S0_ddbiii
        .type           _Z29dvc_ScaLBL_D3Q7_AAodd_PoissonPiS_PdS0_S0_S0_ddbiii,@function
        .size           _Z29dvc_ScaLBL_D3Q7_AAodd_PoissonPiS_PdS0_S0_S0_ddbiii,(.L_x_93 - _Z29dvc_ScaLBL_D3Q7_AAodd_PoissonPiS_PdS0_S0_S0_ddbiii)
        .other          _Z29dvc_ScaLBL_D3Q7_AAodd_PoissonPiS_PdS0_S0_S0_ddbiii,@"STO_CUDA_ENTRY STV_DEFAULT"
_Z29dvc_ScaLBL_D3Q7_AAodd_PoissonPiS_PdS0_S0_S0_ddbiii:
.text._Z29dvc_ScaLBL_D3Q7_AAodd_PoissonPiS_PdS0_S0_S0_ddbiii:
        /* <DEDUP_REMOVED lines=10> */
[----:B------:R-:W-:-:S10]  /*00a0*/  DFMA R6, R4, R6, R4 ;  /* 0x000000060406722b */ /* 0x000fd40000000004 */
[----:B------:R-:W-:Y:S02]  /*00b0*/  R2UR UR8, R6 ;  /* 0x00000000060872ca */ /* 0x000fe400000e0000 */
[----:B------:R-:W-:Y:S01]  /*00c0*/  R2UR UR9, R7 ;  /* 0x00000000070972ca */ /* 0x000fe200000e0000 */
[----:B------:R-:W-:-:S14]  /*00d0*/  @P0 BRA `(.L_x_45) ;  /* 0x0000000000180947 */ /* 0x000fdc0003800000 */
[----:B------:R-:W-:Y:S02]  /*00e0*/  LOP3.LUT R0, R0, 0x7fffffff, RZ, 0xc0, !PT ;  /* 0x7fffffff00007812 */ /* 0x000fe400078ec0ff */
[----:B------:R-:W-:Y:S02]  /*00f0*/  MOV R10, 0x120 ;  /* 0x00000120000a7802 */ /* 0x000fe40000000f00 */
[----:B------:R-:W-:-:S07]  /*0100*/  IADD3 R7, PT, PT, R0, -0x100000, RZ ;  /* 0xfff0000000077810 */ /* 0x000fce0007ffe0ff */
[----:B------:R-:W-:Y:S05]  /*0110*/  CALL.REL.NOINC `($__internal_2_$__cuda_sm20_dblrcp_rn_slowpath_v3) ;  /* 0x0000001800007944 */ /* 0x000fea0003c00000 */
[----:B------:R-:W-:Y:S02]  /*0120*/  R2UR UR8, R0 ;  /* 0x00000000000872ca */ /* 0x000fe400000e0000 */
[----:B------:R-:W-:-:S15]  /*0130*/  R2UR UR9, R4 ;  /* 0x00000000040972ca */ /* 0x000fde00000e0000 */
.L_x_45:
[----:B------:R-:W0:Y:S02]  /*0140*/  LDCU UR7, c[0x0][0x3cc] ;  /* 0x00007980ff0777ac */ /* 0x000e240008000800 */
[----:B0-----:R-:W-:-:S06]  /*0150*/  UISETP.GE.AND UP0, UPT, UR7, -0x3ffff, UPT ;  /* 0xfffc00010700788c */ /* 0x001fcc000bf06270 */
[----:B------:R-:W-:-:S13]  /*0160*/  PLOP3.LUT P0, PT, PT, PT, UP0, 0x80, 0x8 ;  /* 0x000000000008781c */ /* 0x000fda0003f0f008 */
[----:B------:R-:W-:Y:S05]  /*0170*/  @!P0 EXIT ;  /* 0x000000000000894d */ /* 0x000fea0003800000 */
[----:B------:R-:W0:Y:S01]  /*0180*/  LDCU.U8 UR5, c[0x0][0x3c0] ;  /* 0x00007800ff0577ac */ /* 0x000e220008000000 */
[----:B------:R-:W1:Y:S01]  /*0190*/  S2R R0, SR_TID.X ;  /* 0x0000000000007919 */ /* 0x000e620000002100 */
[----:B------:R-:W2:Y:S01]  /*01a0*/  S2UR UR6, SR_CTAID.X ;  /* 0x00000000000679c3 */ /* 0x000ea20000002500 */
[----:B------:R-:W1:Y:S01]  /*01b0*/  LDCU UR13, c[0x0][0x3c4] ;  /* 0x00007880ff0d77ac */ /* 0x000e620008000800 */
[----:B------:R-:W-:Y:S01]  /*01c0*/  USHF.R.S32.HI UR4, URZ, 0x1f, UR7 ;  /* 0x0000001fff047899 */ /* 0x000fe20008011407 */
[----:B------:R-:W3:Y:S03]  /*01d0*/  LDCU UR12, c[0x0][0x360] ;  /* 0x00006c00ff0c77ac */ /* 0x000ee60008000800 */
[----:B------:R-:W-:Y:S01]  /*01e0*/  ULEA.HI UR4, UR4, UR7, URZ, 0x12 ;  /* 0x0000000704047291 */ /* 0x000fe2000f8f90ff */
[----:B------:R-:W4:Y:S01]  /*01f0*/  LDCU.64 UR14, c[0x0][0x358] ;  /* 0x00006b00ff0e77ac */ /* 0x000f220008000a00 */
[----:B0-----:R-:W-:-:S02]  /*0200*/  UPRMT UR5, UR5, 0x8880, URZ ;  /* 0x0000888005057896 */ /* 0x001fc400080000ff */
[----:B------:R-:W-:Y:S02]  /*0210*/  USHF.R.S32.HI UR4, URZ, 0x12, UR4 ;  /* 0x00000012ff047899 */ /* 0x000fe40008011404 */
[----:B------:R-:W-:Y:S02]  /*0220*/  UISETP.NE.AND UP0, UPT, UR5, 0x1, UPT ;  /* 0x000000010500788c */ /* 0x000fe4000bf05270 */
[----:B------:R-:W-:Y:S02]  /*0230*/  UIADD3 UR10, UPT, UPT, UR4, 0x1, URZ ;  /* 0x00000001040a7890 */ /* 0x000fe4000fffe0ff */
[----:B--2---:R-:W-:Y:S01]  /*0240*/  UIMAD UR11, UR4, UR6, UR6 ;  /* 0x00000006040b72a4 */ /* 0x004fe2000f8e0206 */
[----:B-1----:R-:W-:-:S04]  /*0250*/  VIADD R0, R0, UR13 ;  /* 0x0000000d00007c36 */ /* 0x002fc80008000000 */
[----:B---34-:R-:W-:Y:S07]  /*0260*/  BRA.U !UP0, `(.L_x_46) ;  /* 0x0000000508b87547 */ /* 0x018fee000b800000 */
[----:B------:R-:W-:Y:S01]  /*0270*/  UIMAD UR5, UR6, UR12, URZ ;  /* 0x0000000c060572a4 */ /* 0x000fe2000f8e02ff */
[----:B------:R-:W0:Y:S05]  /*0280*/  LDCU UR6, c[0x0][0x3c8] ;  /* 0x00007900ff0677ac */ /* 0x000e2a0008000800 */
[----:B------:R-:W-:Y:S01]  /*0290*/  MOV R3, UR5 ;  /* 0x0000000500037c02 */ /* 0x000fe20008000f00 */
[----:B------:R-:W1:Y:S04]  /*02a0*/  LDCU UR7, c[0x0][0x3bc] ;  /* 0x00007780ff0777ac */ /* 0x000e680008000800 */
[----:B------:R-:W-:Y:S01]  /*02b0*/  IMAD R0, R3, UR10, R0 ;  /* 0x0000000a03007c24 */ /* 0x000fe2000f8e0200 */
[----:B------:R-:W-:-:S12]  /*02c0*/  UIADD3 UR4, UPT, UPT, -UR4, URZ, URZ ;  /* 0x000000ff04047290 */ /* 0x000fd8000fffe1ff */
.L_x_51:
[----:B0-----:R-:W-:Y:S01]  /*02d0*/  ISETP.GE.AND P0, PT, R0, UR6, PT ;  /* 0x0000000600007c0c */ /* 0x001fe2000bf06270 */
[----:B------:R-:W-:Y:S01]  /*02e0*/  UIADD3 UR4, UPT, UPT, UR4, 0x1, URZ ;  /* 0x0000000104047890 */ /* 0x000fe2000fffe0ff */
[----:B------:R-:W-:Y:S03]  /*02f0*/  BSSY.RECONVERGENT B0, `(.L_x_47) ;  /* 0x0000062000007945 */ /* 0x000fe60003800200 */
[----:B------:R-:W-:-:S08]  /*0300*/  UISETP.NE.AND UP0, UPT, UR4, 0x1, UPT ;  /* 0x000000010400788c */ /* 0x000fd0000bf05270 */
[----:B------:R-:W-:Y:S05]  /*0310*/  @P0 BRA `(.L_x_48) ;  /* 0x00000004007c0947 */ /* 0x000fea0003800000 */
[----:B------:R-:W0:Y:S08]  /*0320*/  LDC.64 R2, c[0x0][0x398] ;  /* 0x0000e600ff027b82 */ /* 0x000e300000000a00 */
[----:B------:R-:W2:Y:S01]  /*0330*/  LDC.64 R8, c[0x0][0x3b8] ;  /* 0x0000ee00ff087b82 */ /* 0x000ea20000000a00 */
[----:B0-----:R-:W-:-:S05]  /*0340*/  IMAD.WIDE R2, R0, 0x8, R2 ;  /* 0x0000000800027825 */ /* 0x001fca00078e0202 */
[----:B------:R-:W3:Y:S01]  /*0350*/  LDG.E.64 R14, desc[UR14][R2.64] ;  /* 0x0000000e020e7981 */ /* 0x000ee2000c1e1b00 */
[----:B-1----:R-:W2:Y:S01]  /*0360*/  MUFU.RCP64H R5, UR7 ;  /* 0x0000000700057d08 */ /* 0x002ea20008001800 */
[----:B------:R-:W-:Y:S01]  /*0370*/  MOV R4, 0x1 ;  /* 0x0000000100047802 */ /* 0x000fe20000000f00 */
        /* <DEDUP_REMOVED lines=13> */
[----:B------:R-:W-:-:S07]  /*0450*/  MOV R2, 0x470 ;  /* 0x0000047000027802 */ /* 0x000fce0000000f00 */
[----:B------:R-:W-:Y:S05]  /*0460*/  CALL.REL.NOINC `($__internal_3_$__cuda_sm20_div_rn_f64_full) ;  /* 0x0000001400dc7944 */ /* 0x000fea0003c00000 */
[----:B------:R-:W-:Y:S01]  /*0470*/  IMAD.MOV.U32 R2, RZ, RZ, R12 ;  /* 0x000000ffff027224 */ /* 0x000fe200078e000c */
[----:B------:R-:W-:-:S07]  /*0480*/  MOV R3, R13 ;  /* 0x0000000d00037202 */ /* 0x000fce0000000f00 */
.L_x_50:
[----:B------:R-:W-:Y:S05]  /*0490*/  BSYNC.RECONVERGENT B1 ;  /* 0x0000000000017941 */ /* 0x000fea0003800200 */
.L_x_49:
[----:B------:R-:W0:Y:S08]  /*04a0*/  LDC.64 R8, c[0x0][0x380] ;  /* 0x0000e000ff087b82 */ /* 0x000e300000000a00 */
[----:B------:R-:W1:Y:S08]  /*04b0*/  LDC R32, c[0x0][0x3cc] ;  /* 0x0000f300ff207b82 */ /* 0x000e700000000800 */
[----:B------:R-:W2:Y:S01]  /*04c0*/  LDC.64 R4, c[0x0][0x388] ;  /* 0x0000e200ff047b82 */ /* 0x000ea20000000a00 */
[----:B0-----:R-:W-:-:S07]  /*04d0*/  IMAD.WIDE R8, R0, 0x4, R8 ;  /* 0x0000000400087825 */ /* 0x001fce00078e0208 */
[----:B------:R-:W0:Y:S01]  /*04e0*/  LDC.64 R22, c[0x0][0x3a0] ;  /* 0x0000e800ff167b82 */ /* 0x000e220000000a00 */
[----:B------:R3:W4:Y:S01]  /*04f0*/  LDG.E R13, desc[UR14][R8.64] ;  /* 0x0000000e080d7981 */ /* 0x000722000c1e1900 */
[----:B-1----:R-:W-:-:S06]  /*0500*/  IMAD.WIDE R10, R32, 0x4, R8 ;  /* 0x00000004200a7825 */ /* 0x002fcc00078e0208 */
[----:B------:R-:W1:Y:S01]  /*0510*/  LDC.64 R6, c[0x0][0x390] ;  /* 0x0000e400ff067b82 */ /* 0x000e620000000a00 */
[----:B------:R-:W5:Y:S01]  /*0520*/  LDG.E R15, desc[UR14][R10.64] ;  /* 0x0000000e0a0f7981 */ /* 0x000f62000c1e1900 */
[----:B--2---:R-:W-:Y:S01]  /*0530*/  IMAD.WIDE R4, R0, 0x4, R4 ;  /* 0x0000000400047825 */ /* 0x004fe200078e0204 */
[----:B------:R-:W-:-:S05]  /*0540*/  MOV R38, UR8 ;  /* 0x0000000800267c02 */ /* 0x000fca0008000f00 */
[----:B------:R-:W2:Y:S01]  /*0550*/  LDC.64 R34, c[0x0][0x3a8] ;  /* 0x0000ea00ff227b82 */ /* 0x000ea20000000a00 */
[C---:B------:R-:W-:Y:S01]  /*0560*/  IMAD.WIDE R18, R32.reuse, 0x4, R10 ;  /* 0x0000000420127825 */ /* 0x040fe200078e020a */
[----:B------:R-:W0:Y:S03]  /*0570*/  LDG.E R5, desc[UR14][R4.64] ;  /* 0x0000000e04057981 */ /* 0x000e26000c1e1900 */
[C---:B------:R-:W-:Y:S02]  /*0580*/  IMAD.WIDE R20, R32.reuse, 0x4, R18 ;  /* 0x0000000420147825 */ /* 0x040fe400078e0212 */
[----:B------:R-:W3:Y:S02]  /*0590*/  LDG.E R19, desc[UR14][R18.64] ;  /* 0x0000000e12137981 */ /* 0x000ee4000c1e1900 */
[C---:B------:R-:W-:Y:S02]  /*05a0*/  IMAD.WIDE R24, R32.reuse, 0x4, R20 ;  /* 0x0000000420187825 */ /* 0x040fe400078e0214 */
[----:B------:R-:W2:Y:S02]  /*05b0*/  LDG.E R21, desc[UR14][R20.64] ;  /* 0x0000000e14157981 */ /* 0x000ea4000c1e1900 */
[----:B------:R-:W-:-:S02]  /*05c0*/  IMAD.WIDE R26, R32, 0x4, R24 ;  /* 0x00000004201a7825 */ /* 0x000fc400078e0218 */
[----:B------:R-:W2:Y:S04]  /*05d0*/  LDG.E R25, desc[UR14][R24.64] ;  /* 0x0000000e18197981 */ /* 0x000ea8000c1e1900 */
[----:B------:R-:W2:Y:S01]  /*05e0*/  LDG.E R33, desc[UR14][R26.64] ;  /* 0x0000000e1a217981 */ /* 0x000ea2000c1e1900 */
[----:B-1----:R-:W-:-:S05]  /*05f0*/  IMAD.WIDE R16, R0, 0x8, R6 ;  /* 0x0000000800107825 */ /* 0x002fca00078e0206 */
[----:B------:R-:W2:Y:S01]  /*0600*/  LDG.E.64 R30, desc[UR14][R16.64] ;  /* 0x0000000e101e7981 */ /* 0x000ea2000c1e1b00 */
[----:B0-----:R-:W-:-:S06]  /*0610*/  IMAD.WIDE R22, R5, 0x8, R22 ;  /* 0x0000000805167825 */ /* 0x001fcc00078e0216 */
[----:B------:R-:W2:Y:S01]  /*0620*/  LDG.E.64 R22, desc[UR14][R22.64] ;  /* 0x0000000e16167981 */ /* 0x000ea2000c1e1b00 */
[----:B---3--:R-:W-:-:S04]  /*0630*/  IMAD.WIDE R8, R19, 0x8, R6 ;  /* 0x0000000813087825 */ /* 0x008fc800078e0206 */
[--C-:B----4-:R-:W-:Y:S01]  /*0640*/  IMAD.WIDE R12, R13, 0x8, R6.reuse ;  /* 0x000000080d0c7825 */ /* 0x110fe200078e0206 */
[----:B------:R-:W3:Y:S03]  /*0650*/  LDG.E.64 R36, desc[UR14][R8.64] ;  /* 0x0000000e08247981 */ /* 0x000ee6000c1e1b00 */
[--C-:B-----5:R-:W-:Y:S01]  /*0660*/  IMAD.WIDE R14, R15, 0x8, R6.reuse ;  /* 0x000000080f0e7825 */ /* 0x120fe200078e0206 */
[----:B------:R-:W4:Y:S03]  /*0670*/  LDG.E.64 R28, desc[UR14][R12.64] ;  /* 0x0000000e0c1c7981 */ /* 0x000f26000c1e1b00 */
[--C-:B--2---:R-:W-:Y:S01]  /*0680*/  IMAD.WIDE R10, R21, 0x8, R6.reuse ;  /* 0x00000008150a7825 */ /* 0x104fe200078e0206 */
[----:B------:R-:W4:Y:S03]  /*0690*/  LDG.E.64 R26, desc[UR14][R14.64] ;  /* 0x0000000e0e1a7981 */ /* 0x000f26000c1e1b00 */
[--C-:B------:R-:W-:Y:S01]  /*06a0*/  IMAD.WIDE R4, R25, 0x8, R6.reuse ;  /* 0x0000000819047825 */ /* 0x100fe200078e0206 */
[----:B------:R-:W2:Y:S03]  /*06b0*/  LDG.E.64 R40, desc[UR14][R10.64] ;  /* 0x0000000e0a287981 */ /* 0x000ea6000c1e1b00 */
[----:B------:R-:W-:Y:S01]  /*06c0*/  IMAD.WIDE R6, R33, 0x8, R6 ;  /* 0x0000000821067825 */ /* 0x000fe200078e0206 */
[----:B------:R-:W5:Y:S04]  /*06d0*/  LDG.E.64 R20, desc[UR14][R4.64] ;  /* 0x0000000e04147981 */ /* 0x000f68000c1e1b00 */
[----:B------:R-:W5:Y:S01]  /*06e0*/  LDG.E.64 R18, desc[UR14][R6.64] ;  /* 0x0000000e06127981 */ /* 0x000f62000c1e1b00 */
[----:B------:R-:W-:-:S06]  /*06f0*/  IMAD.U32 R39, RZ, RZ, UR9 ;  /* 0x00000009ff277e24 */ /* 0x000fcc000f8e00ff */
[----:B------:R-:W-:Y:S01]  /*0700*/  DADD R38, -R38, 1 ;  /* 0x3ff0000026267429 */ /* 0x000fe20000000100 */
[----:B------:R-:W-:Y:S01]  /*0710*/  IMAD.WIDE R34, R0, 0x8, R34 ;  /* 0x0000000800227825 */ /* 0x000fe200078e0222 */
[----:B------:R-:W-:-:S08]  /*0720*/  DFMA R22, R22, UR8, R2 ;  /* 0x0000000816167c2b */ /* 0x000fd00008000002 */
[C---:B------:R-:W-:Y:S02]  /*0730*/  DMUL R2, R22.reuse, 0.25 ;  /* 0x3fd0000016027828 */ /* 0x040fe40000000000 */
[----:B------:R-:W-:-:S06]  /*0740*/  DMUL R22, R22, 0.125 ;  /* 0x3fc0000016167828 */ /* 0x000fcc0000000000 */
[-C--:B------:R-:W-:Y:S02]  /*0750*/  DFMA R30, R30, R38.reuse, R2 ;  /* 0x000000261e1e722b */ /* 0x080fe40000000002 */
[-C--:B---3--:R-:W-:Y:S02]  /*0760*/  DFMA R24, R36, R38.reuse, R22 ;  /* 0x000000262418722b */ /* 0x088fe40000000016 */
[----:B----4-:R-:W-:Y:S02]  /*0770*/  DADD R2, R28, -R26 ;  /* 0x000000001c027229 */ /* 0x010fe4000000081a */
[----:B--2---:R-:W-:Y:S02]  /*0780*/  DADD R36, R36, -R40 ;  /* 0x0000000024247229 */ /* 0x004fe40000000828 */
[-CC-:B------:R-:W-:Y:S02]  /*0790*/  DFMA R42, R40, R38.reuse, R22.reuse ;  /* 0x00000026282a722b */ /* 0x180fe40000000016 */
[----:B------:R-:W-:-:S02]  /*07a0*/  DFMA R28, R28, R38, R22 ;  /* 0x000000261c1c722b */ /* 0x000fc40000000016 */
[-CC-:B------:R-:W-:Y:S02]  /*07b0*/  DFMA R26, R26, R38.reuse, R22.reuse ;  /* 0x000000261a1a722b */ /* 0x180fe40000000016 */
[-CC-:B-----5:R-:W-:Y:S02]  /*07c0*/  DFMA R40, R20, R38.reuse, R22.reuse ;  /* 0x000000261428722b */ /* 0x1a0fe40000000016 */
[----:B------:R-:W-:Y:S02]  /*07d0*/  DFMA R22, R18, R38, R22 ;  /* 0x000000261216722b */ /* 0x000fe40000000016 */
[----:B------:R-:W-:Y:S02]  /*07e0*/  DADD R18, R20, -R18 ;  /* 0x0000000014127229 */ /* 0x000fe40000000812 */
[----:B------:R-:W-:Y:S02]  /*07f0*/  DMUL R2, R2, UR8 ;  /* 0x0000000802027c28 */ /* 0x000fe40008000000 */
[----:B------:R-:W-:-:S04]  /*0800*/  DMUL R36, R36, UR8 ;  /* 0x0000000824247c28 */ /* 0x000fc80008000000 */
[----:B------:R-:W-:Y:S01]  /*0810*/  DMUL R18, R18, UR8 ;  /* 0x0000000812127c28 */ /* 0x000fe20008000000 */
[----:B------:R-:W-:Y:S01]  /*0820*/  IMAD.WIDE R20, R32, 0x8, R34 ;  /* 0x0000000820147825 */ /* 0x000fe200078e0222 */
[----:B------:R-:W-:Y:S02]  /*0830*/  DMUL R2, R2, 4 ;  /* 0x4010000002027828 */ /* 0x000fe40000000000 */
[----:B------:R-:W-:-:S04]  /*0840*/  DMUL R36, R36, 4 ;  /* 0x4010000024247828 */ /* 0x000fc80000000000 */
[----:B------:R-:W-:Y:S01]  /*0850*/  DMUL R18, R18, 4 ;  /* 0x4010000012127828 */ /* 0x000fe20000000000 */
[----:B------:R-:W-:Y:S01]  /*0860*/  IMAD.WIDE R32, R32, 0x8, R20 ;  /* 0x0000000820207825 */ /* 0x000fe200078e0214 */
[----:B------:R0:W-:Y:S04]  /*0870*/  STG.E.64 desc[UR14][R34.64], R2 ;  /* 0x0000000222007986 */ /* 0x0001e8000c101b0e */
        /* <DEDUP_REMOVED lines=9> */
.L_x_48:
[----:B-1----:R-:W-:Y:S05]  /*0910*/  BSYNC.RECONVERGENT B0 ;  /* 0x0000000000007941 */ /* 0x002fea0003800200 */
.L_x_47:
[----:B------:R-:W-:Y:S01]  /*0920*/  IADD3 R0, PT, PT, R0, UR12, RZ ;  /* 0x0000000c00007c10 */ /* 0x000fe2000fffe0ff */
[----:B------:R-:W-:Y:S06]  /*0930*/  BRA.U UP0, `(.L_x_51) ;  /* 0xfffffff900647547 */ /* 0x000fec000b83ffff */
[----:B------:R-:W-:Y:S05]  /*0940*/  EXIT ;  /* 0x000000000000794d */ /* 0x000fea0003800000 */
.L_x_46:
[----:B------:R-:W-:Y:S01]  /*0950*/  UIADD3 UR5, UPT, UPT, UR7, 0x3ffff, URZ ;  /* 0x0003ffff07057890 */ /* 0x000fe2000fffe0ff */
[----:B------:R-:W-:-:S03]  /*0960*/  MOV R2, RZ ;  /* 0x000000ff00027202 */ /* 0x000fc60000000f00 */
[----:B------:R-:W-:-:S09]  /*0970*/  UISETP.GE.U32.AND UP0, UPT, UR5, 0x7ffff, UPT ;  /* 0x0007ffff0500788c */ /* 0x000fd2000bf06070 */
[----:B------:R-:W-:Y:S05]  /*0980*/  BRA.U !UP0, `(.L_x_52) ;  /* 0x0000000908a07547 */ /* 0x000fea000b800000 */
[----:B------:R-:W-:Y:S02]  /*0990*/  UIMAD UR6, UR6, UR12, URZ ;  /* 0x0000000c060672a4 */ /* 0x000fe4000f8e02ff */
[----:B------:R-:W-:Y:S02]  /*09a0*/  UIMAD UR7, UR11, UR12, UR12 ;  /* 0x0000000c0b0772a4 */ /* 0x000fe4000f8e020c */
[----:B------:R-:W-:Y:S02]  /*09b0*/  ULOP3.LUT UR5, UR10, 0xfffffffe, URZ, 0xc0, !UPT ;  /* 0xfffffffe0a057892 */ /* 0x000fe4000f8ec0ff */
[----:B------:R-:W-:Y:S01]  /*09c0*/  IMAD.U32 R3, RZ, RZ, UR6 ;  /* 0x00000006ff037e24 */ /* 0x000fe2000f8e00ff */
[----:B------:R-:W0:Y:S01]  /*09d0*/  LDCU UR13, c[0x0][0x3c8] ;  /* 0x00007900ff0d77ac */ /* 0x000e220008000800 */
[----:B------:R-:W-:Y:S02]  /*09e0*/  IADD3 R2, PT, PT, R0, UR7, RZ ;  /* 0x0000000700027c10 */ /* 0x000fe4000fffe0ff */
[----:B------:R-:W-:Y:S01]  /*09f0*/  IMAD R3, R3, UR10, R0 ;  /* 0x0000000a03037c24 */ /* 0x000fe2000f8e0200 */
[----:B------:R-:W-:-:S12]  /*0a00*/  UIADD3 UR5, UPT, UPT, -UR5, URZ, URZ ;  /* 0x000000ff05057290 */ /* 0x000fd8000fffe1ff */
.L_x_57:
[----:B0-----:R-:W-:Y:S01]  /*0a10*/  ISETP.GE.AND P0, PT, R3, UR13, PT ;  /* 0x0000000d03007c0c */ /* 0x001fe2000bf06270 */
[----:B------:R-:W-:Y:S01]  /*0a20*/  UIADD3 UR5, UPT, UPT, UR5, 0x2, URZ ;  /* 0x0000000205057890 */ /* 0x000fe2000fffe0ff */
[----:B------:R-:W-:Y:S01]  /*0a30*/  BSSY.RECONVERGENT B0, `(.L_x_53) ;  /* 0x000004b000007945 */ /* 0x000fe20003800200 */
[----:B------:R-:W-:Y:S02]  /*0a40*/  ISETP.GE.AND P1, PT, R2, UR13, PT ;  /* 0x0000000d02007c0c */ /* 0x000fe4000bf26270 */
[----:B------:R-:W-:-:S08]  /*0a50*/  UISETP.NE.AND UP0, UPT, UR5, URZ, UPT ;  /* 0x000000ff0500728c */ /* 0x000fd0000bf05270 */
[----:B------:R-:W-:Y:S05]  /*0a60*/  @P0 BRA `(.L_x_54) ;  /* 0x00000004001c0947 */ /* 0x000fea0003800000 */
[----:B------:R-:W0:Y:S08]  /*0a70*/  LDC.64 R6, c[0x0][0x380] ;  /* 0x0000e000ff067b82 */ /* 0x000e300000000a00 */
[----:B------:R-:W1:Y:S08]  /*0a80*/  LDC R43, c[0x0][0x3cc] ;  /* 0x0000f300ff2b7b82 */ /* 0x000e700000000800 */
[----:B------:R-:W2:Y:S01]  /*0a90*/  LDC.64 R4, c[0x0][0x388] ;  /* 0x0000e200ff047b82 */ /* 0x000ea20000000a00 */
[----:B0-----:R-:W-:-:S07]  /*0aa0*/  IMAD.WIDE R6, R3, 0x4, R6 ;  /* 0x0000000403067825 */ /* 0x001fce00078e0206 */
[----:B------:R-:W0:Y:S01]  /*0ab0*/  LDC.64 R40, c[0x0][0x3a0] ;  /* 0x0000e800ff287b82 */ /* 0x000e220000000a00 */
[----:B------:R-:W3:Y:S01]  /*0ac0*/  LDG.E R21, desc[UR14][R6.64] ;  /* 0x0000000e06157981 */ /* 0x000ee2000c1e1900 */
[----:B-1----:R-:W-:-:S05]  /*0ad0*/  IMAD.WIDE R8, R43, 0x4, R6 ;  /* 0x000000042b087825 */ /* 0x002fca00078e0206 */
[----:B------:R1:W4:Y:S01]  /*0ae0*/  LDG.E R25, desc[UR14][R8.64] ;  /* 0x0000000e08197981 */ /* 0x000322000c1e1900 */
[----:B------:R-:W-:-:S04]  /*0af0*/  IMAD.WIDE R10, R43, 0x4, R8 ;  /* 0x000000042b0a7825 */ /* 0x000fc800078e0208 */
[----:B--2---:R-:W-:-:S04]  /*0b00*/  IMAD.WIDE R4, R3, 0x4, R4 ;  /* 0x0000000403047825 */ /* 0x004fc800078e0204 */
[C---:B------:R-:W-:Y:S01]  /*0b10*/  IMAD.WIDE R12, R43.reuse, 0x4, R10 ;  /* 0x000000042b0c7825 */ /* 0x040fe200078e020a */
[----:B------:R-:W0:Y:S01]  /*0b20*/  LDG.E R17, desc[UR14][R4.64] ;  /* 0x0000000e04117981 */ /* 0x000e22000c1e1900 */
[----:B-1----:R-:W1:Y:S03]  /*0b30*/  LDC.64 R8, c[0x0][0x390] ;  /* 0x0000e400ff087b82 */ /* 0x002e660000000a00 */
[----:B------:R-:W2:Y:S01]  /*0b40*/  LDG.E R11, desc[UR14][R10.64] ;  /* 0x0000000e0a0b7981 */ /* 0x000ea2000c1e1900 */
[----:B------:R-:W-:-:S03]  /*0b50*/  IMAD.WIDE R14, R43, 0x4, R12 ;  /* 0x000000042b0e7825 */ /* 0x000fc600078e020c */
[----:B------:R2:W5:Y:S01]  /*0b60*/  LDG.E R23, desc[UR14][R12.64] ;  /* 0x0000000e0c177981 */ /* 0x000562000c1e1900 */
[----:B------:R-:W-:-:S03]  /*0b70*/  IMAD.WIDE R18, R43, 0x4, R14 ;  /* 0x000000042b127825 */ /* 0x000fc600078e020e */
[----:B------:R-:W5:Y:S04]  /*0b80*/  LDG.E R27, desc[UR14][R14.64] ;  /* 0x0000000e0e1b7981 */ /* 0x000f68000c1e1900 */
[----:B------:R-:W5:Y:S01]  /*0b90*/  LDG.E R33, desc[UR14][R18.64] ;  /* 0x0000000e12217981 */ /* 0x000f62000c1e1900 */
[----:B-1----:R-:W-:-:S05]  /*0ba0*/  IMAD.WIDE R28, R3, 0x8, R8 ;  /* 0x00000008031c7825 */ /* 0x002fca00078e0208 */
[----:B------:R-:W5:Y:S01]  /*0bb0*/  LDG.E.64 R36, desc[UR14][R28.64] ;  /* 0x0000000e1c247981 */ /* 0x000f62000c1e1b00 */
[----:B---3--:R-:W-:-:S05]  /*0bc0*/  IMAD.WIDE R20, R21, 0x8, R8 ;  /* 0x0000000815147825 */ /* 0x008fca00078e0208 */
[----:B------:R-:W3:Y:S01]  /*0bd0*/  LDG.E.64 R4, desc[UR14][R20.64] ;  /* 0x0000000e14047981 */ /* 0x000ee2000c1e1b00 */
[----:B----4-:R-:W-:-:S05]  /*0be0*/  IMAD.WIDE R24, R25, 0x8, R8 ;  /* 0x0000000819187825 */ /* 0x010fca00078e0208 */
[----:B------:R-:W3:Y:S01]  /*0bf0*/  LDG.E.64 R30, desc[UR14][R24.64] ;  /* 0x0000000e181e7981 */ /* 0x000ee2000c1e1b00 */
[----:B0-----:R-:W-:-:S06]  /*0c00*/  IMAD.WIDE R40, R17, 0x8, R40 ;  /* 0x0000000811287825 */ /* 0x001fcc00078e0228 */
[----:B------:R-:W4:Y:S01]  /*0c10*/  LDG.E.64 R40, desc[UR14][R40.64] ;  /* 0x0000000e28287981 */ /* 0x000f22000c1e1b00 */
[----:B--2---:R-:W-:-:S04]  /*0c20*/  IMAD.WIDE R12, R11, 0x8, R8 ;  /* 0x000000080b0c7825 */ /* 0x004fc800078e0208 */
[--C-:B-----5:R-:W-:Y:S01]  /*0c30*/  IMAD.WIDE R16, R23, 0x8, R8.reuse ;  /* 0x0000000817107825 */ /* 0x120fe200078e0208 */
[----:B------:R-:W2:Y:S01]  /*0c40*/  LDG.E.64 R18, desc[UR14][R12.64] ;  /* 0x0000000e0c127981 */ /* 0x000ea2000c1e1b00 */
[----:B------:R-:W0:Y:S02]  /*0c50*/  LDC.64 R22, c[0x0][0x3a8] ;  /* 0x0000ea00ff167b82 */ /* 0x000e240000000a00 */
[--C-:B------:R-:W-:Y:S01]  /*0c60*/  IMAD.WIDE R6, R27, 0x8, R8.reuse ;  /* 0x000000081b067825 */ /* 0x100fe200078e0208 */
[----:B------:R-:W2:Y:S03]  /*0c70*/  LDG.E.64 R14, desc[UR14][R16.64] ;  /* 0x0000000e100e7981 */ /* 0x000ea6000c1e1b00 */
[----:B------:R-:W-:Y:S01]  /*0c80*/  IMAD.WIDE R8, R33, 0x8, R8 ;  /* 0x0000000821087825 */ /* 0x000fe200078e0208 */
[----:B------:R-:W5:Y:S04]  /*0c90*/  LDG.E.64 R10, desc[UR14][R6.64] ;  /* 0x0000000e060a7981 */ /* 0x000f68000c1e1b00 */
[----:B------:R-:W5:Y:S01]  /*0ca0*/  LDG.E.64 R34, desc[UR14][R8.64] ;  /* 0x0000000e08227981 */ /* 0x000f62000c1e1b00 */
[----:B0-----:R-:W-:-:S04]  /*0cb0*/  IMAD.WIDE R22, R3, 0x8, R22 ;  /* 0x0000000803167825 */ /* 0x001fc800078e0216 */
[----:B------:R-:W-:Y:S01]  /*0cc0*/  IMAD.WIDE R44, R43, 0x8, R22 ;  /* 0x000000082b2c7825 */ /* 0x000fe200078e0216 */
[----:B---3--:R-:W-:-:S08]  /*0cd0*/  DADD R26, R4, -R30 ;  /* 0x00000000041a7229 */ /* 0x008fd0000000081e */
[----:B------:R-:W-:Y:S02]  /*0ce0*/  DMUL R26, R26, UR8 ;  /* 0x000000081a1a7c28 */ /* 0x000fe40008000000 */
[----:B----4-:R-:W-:-:S06]  /*0cf0*/  DFMA R40, R40, UR8, RZ ;  /* 0x0000000828287c2b */ /* 0x010fcc00080000ff */
[----:B------:R-:W-:Y:S01]  /*0d00*/  DMUL R32, R26, 4 ;  /* 0x401000001a207828 */ /* 0x000fe20000000000 */
[----:B------:R-:W-:Y:S01]  /*0d10*/  MOV R26, UR8 ;  /* 0x00000008001a7c02 */ /* 0x000fe20008000f00 */
[----:B------:R-:W-:-:S05]  /*0d20*/  IMAD.U32 R27, RZ, RZ, UR9 ;  /* 0x00000009ff1b7e24 */ /* 0x000fca000f8e00ff */
[----:B------:R0:W-:Y:S01]  /*0d30*/  STG.E.64 desc[UR14][R22.64], R32 ;  /* 0x0000002016007986 */ /* 0x0001e2000c101b0e */
[----:B--2---:R-:W-:Y:S02]  /*0d40*/  DADD R38, R18, -R14 ;  /* 0x0000000012267229 */ /* 0x004fe4000000080e */
[----:B0-----:R-:W-:Y:S02]  /*0d50*/  DADD R32, -R26, 1 ;  /* 0x3ff000001a207429 */ /* 0x001fe40000000100 */
[----:B------:R-:W-:-:S08]  /*0d60*/  DMUL R26, R40, 0.25 ;  /* 0x3fd00000281a7828 */ /* 0x000fd00000000000 */
[----:B------:R-:W-:Y:S02]  /*0d70*/  DFMA R26, R32, R36, R26 ;  /* 0x00000024201a722b */ /* 0x000fe4000000001a */
[----:B-----5:R-:W-:Y:S02]  /*0d80*/  DADD R36, R10, -R34 ;  /* 0x000000000a247229 */ /* 0x020fe40000000822 */
[----:B------:R-:W-:Y:S02]  /*0d90*/  DMUL R38, R38, UR8 ;  /* 0x0000000826267c28 */ /* 0x000fe40008000000 */
[----:B------:R-:W-:-:S04]  /*0da0*/  DMUL R40, R40, 0.125 ;  /* 0x3fc0000028287828 */ /* 0x000fc80000000000 */
[----:B------:R-:W-:Y:S02]  /*0db0*/  DMUL R36, R36, UR8 ;  /* 0x0000000824247c28 */ /* 0x000fe40008000000 */
[----:B------:R-:W-:Y:S01]  /*0dc0*/  DMUL R38, R38, 4 ;  /* 0x4010000026267828 */ /* 0x000fe20000000000 */
[----:B------:R-:W-:Y:S01]  /*0dd0*/  IMAD.WIDE R22, R43, 0x8, R44 ;  /* 0x000000082b167825 */ /* 0x000fe200078e022c */
[----:B------:R-:W-:-:S04]  /*0de0*/  DFMA R4, R32, R4, R40 ;  /* 0x000000042004722b */ /* 0x000fc80000000028 */
[----:B------:R-:W-:Y:S02]  /*0df0*/  DMUL R36, R36, 4 ;  /* 0x4010000024247828 */ /* 0x000fe40000000000 */
[C-C-:B------:R-:W-:Y:S02]  /*0e00*/  DFMA R30, R32.reuse, R30, R40.reuse ;  /* 0x0000001e201e722b */ /* 0x140fe40000000028 */
[C-C-:B------:R-:W-:Y:S01]  /*0e10*/  DFMA R18, R32.reuse, R18, R40.reuse ;  /* 0x000000122012722b */ /* 0x140fe20000000028 */
[----:B------:R0:W-:Y:S01]  /*0e20*/  STG.E.64 desc[UR14][R44.64], R38 ;  /* 0x000000262c007986 */ /* 0x0001e2000c101b0e */
        /* <DEDUP_REMOVED lines=11> */
.L_x_54:
[----:B------:R-:W-:Y:S05]  /*0ee0*/  BSYNC.RECONVERGENT B0 ;  /* 0x0000000000007941 */ /* 0x000fea0003800200 */
.L_x_53:
[----:B------:R-:W-:Y:S04]  /*0ef0*/  BSSY.RECONVERGENT B0, `(.L_x_55) ;  /* 0x0000049000007945 */ /* 0x000fe80003800200 */
[----:B------:R-:W-:Y:S05]  /*0f00*/  @P1 BRA `(.L_x_56) ;  /* 0x00000004001c1947 */ /* 0x000fea0003800000 */
[----:B0-----:R-:W0:Y:S08]  /*0f10*/  LDC.64 R6, c[0x0][0x380] ;  /* 0x0000e000ff067b82 */ /* 0x001e300000000a00 */
        /* <DEDUP_REMOVED lines=41> */
[----:B------:R-:W-:Y:S02]  /*11b0*/  MOV R26, UR8 ;  /* 0x00000008001a7c02 */ /* 0x000fe40008000f00 */
[----:B------:R-:W-:-:S04]  /*11c0*/  MOV R27, UR9 ;  /* 0x00000009001b7c02 */ /* 0x000fc80008000f00 */
        /* <DEDUP_REMOVED lines=27> */
.L_x_56:
[----:B------:R-:W-:Y:S05]  /*1380*/  BSYNC.RECONVERGENT B0 ;  /* 0x0000000000007941 */ /* 0x000fea0003800200 */
.L_x_55:
[----:B01----:R-:W-:Y:S01]  /*1390*/  IMAD.U32 R5, RZ, RZ, UR12 ;  /* 0x0000000cff057e24 */ /* 0x003fe2000f8e00ff */
[----:B------:R-:W-:-:S04]  /*13a0*/  MOV R4, UR12 ;  /* 0x0000000c00047c02 */ /* 0x000fc80008000f00 */
[----:B------:R-:W-:Y:S01]  /*13b0*/  LEA R2, R5, R2, 0x1 ;  /* 0x0000000205027211 */ /* 0x000fe200078e08ff */
[----:B------:R-:W-:Y:S01]  /*13c0*/  IMAD R3, R4, 0x2, R3 ;  /* 0x0000000204037824 */ /* 0x000fe200078e0203 */
[----:B------:R-:W-:Y:S06]  /*13d0*/  BRA.U UP0, `(.L_x_57) ;  /* 0xfffffff5008c7547 */ /* 0x000fec000b83ffff */
[----:B------:R-:W-:-:S04]  /*13e0*/  UIADD3 UR5, UPT, UPT, UR4, 0x1, URZ ;  /* 0x0000000104057890 */ /* 0x000fc8000fffe0ff */
[----:B------:R-:W-:-:S06]  /*13f0*/  ULOP3.LUT UR5, UR5, 0xfffffffe, URZ, 0xc0, !UPT ;  /* 0xfffffffe05057892 */ /* 0x000fcc000f8ec0ff */
[----:B------:R-:W-:-:S07]  /*1400*/  MOV R2, UR5 ;  /* 0x0000000500027c02 */ /* 0x000fce0008000f00 */
.L_x_52:
[----:B------:R-:W-:-:S04]  /*1410*/  ULOP3.LUT UR5, UR4, 0x1, URZ, 0xc0, !UPT ;  /* 0x0000000104057892 */ /* 0x000fc8000f8ec0ff */
[----:B------:R-:W-:-:S06]  /*1420*/  UISETP.NE.U32.AND UP0, UPT, UR5, 0x1, UPT ;  /* 0x000000010500788c */ /* 0x000fcc000bf05070 */
[----:B------:R-:W-:-:S13]  /*1430*/  PLOP3.LUT P0, PT, PT, PT, UP0, 0x80, 0x8 ;  /* 0x000000000008781c */ /* 0x000fda0003f0f008 */
[----:B------:R-:W-:Y:S05]  /*1440*/  @!P0 EXIT ;  /* 0x000000000000894d */ /* 0x000fea0003800000 */
[----:B------:R-:W0:Y:S01]  /*1450*/  LDCU UR4, c[0x0][0x3c8] ;  /* 0x00007900ff0477ac */ /* 0x000e220008000800 */
[----:B------:R-:W-:-:S05]  /*1460*/  IADD3 R3, PT, PT, R2, UR11, RZ ;  /* 0x0000000b02037c10 */ /* 0x000fca000fffe0ff */
[----:B------:R-:W-:-:S05]  /*1470*/  IMAD R0, R3, UR12, R0 ;  /* 0x0000000c03007c24 */ /* 0x000fca000f8e0200 */
[----:B0-----:R-:W-:-:S13]  /*1480*/  ISETP.GE.AND P0, PT, R0, UR4, PT ;  /* 0x0000000400007c0c */ /* 0x001fda000bf06270 */
[----:B------:R-:W-:Y:S05]  /*1490*/  @P0 EXIT ;  /* 0x000000000000094d */ /* 0x000fea0003800000 */
[----:B------:R-:W0:Y:S08]  /*14a0*/  LDC.64 R4, c[0x0][0x380] ;  /* 0x0000e000ff047b82 */ /* 0x000e300000000a00 */
[----:B------:R-:W1:Y:S08]  /*14b0*/  LDC R33, c[0x0][0x3cc] ;  /* 0x0000f300ff217b82 */ /* 0x000e700000000800 */
[----:B------:R-:W2:Y:S01]  /*14c0*/  LDC.64 R2, c[0x0][0x388] ;  /* 0x0000e200ff027b82 */ /* 0x000ea20000000a00 */
[----:B0-----:R-:W-:-:S07]  /*14d0*/  IMAD.WIDE R4, R0, 0x4, R4 ;  /* 0x0000000400047825 */ /* 0x001fce00078e0204 */
[----:B------:R-:W0:Y:S01]  /*14e0*/  LDC.64 R22, c[0x0][0x390] ;  /* 0x0000e400ff167b82 */ /* 0x000e220000000a00 */
[----:B------:R-:W3:Y:S01]  /*14f0*/  LDG.E R15, desc[UR14][R4.64] ;  /* 0x0000000e040f7981 */ /* 0x000ee2000c1e1900 */
[----:B-1----:R-:W-:-:S06]  /*1500*/  IMAD.WIDE R6, R33, 0x4, R4 ;  /* 0x0000000421067825 */ /* 0x002fcc00078e0204 */
[----:B------:R-:W1:Y:S01]  /*1510*/  LDC.64 R34, c[0x0][0x3a0] ;  /* 0x0000e800ff227b82 */ /* 0x000e620000000a00 */
[----:B------:R-:W4:Y:S01]  /*1520*/  LDG.E R17, desc[UR14][R6.64] ;  /* 0x0000000e06117981 */ /* 0x000f22000c1e1900 */
[----:B------:R-:W-:-:S06]  /*1530*/  IMAD.WIDE R8, R33, 0x4, R6 ;  /* 0x0000000421087825 */ /* 0x000fcc00078e0206 */
[----:B------:R-:W5:Y:S01]  /*1540*/  LDC.64 R28, c[0x0][0x3a8] ;  /* 0x0000ea00ff1c7b82 */ /* 0x000f620000000a00 */
[----:B--2---:R-:W-:-:S04]  /*1550*/  IMAD.WIDE R2, R0, 0x4, R2 ;  /* 0x0000000400027825 */ /* 0x004fc800078e0202 */
[C---:B------:R-:W-:Y:S02]  /*1560*/  IMAD.WIDE R10, R33.reuse, 0x4, R8 ;  /* 0x00000004210a7825 */ /* 0x040fe400078e0208 */
[----:B------:R-:W1:Y:S02]  /*1570*/  LDG.E R3, desc[UR14][R2.64] ;  /* 0x0000000e02037981 */ /* 0x000e64000c1e1900 */
[C---:B------:R-:W-:Y:S02]  /*1580*/  IMAD.WIDE R12, R33.reuse, 0x4, R10 ;  /* 0x00000004210c7825 */ /* 0x040fe400078e020a */
[----:B------:R-:W2:Y:S04]  /*1590*/  LDG.E R9, desc[UR14][R8.64] ;  /* 0x0000000e08097981 */ /* 0x000ea8000c1e1900 */
[----:B------:R-:W5:Y:S01]  /*15a0*/  LDG.E R11, desc[UR14][R10.64] ;  /* 0x0000000e0a0b7981 */ /* 0x000f62000c1e1900 */
[----:B------:R-:W-:-:S03]  /*15b0*/  IMAD.WIDE R18, R33, 0x4, R12 ;  /* 0x0000000421127825 */ /* 0x000fc600078e020c */
[----:B------:R-:W5:Y:S04]  /*15c0*/  LDG.E R13, desc[UR14][R12.64] ;  /* 0x0000000e0c0d7981 */ /* 0x000f68000c1e1900 */
[----:B------:R-:W5:Y:S01]  /*15d0*/  LDG.E R19, desc[UR14][R18.64] ;  /* 0x0000000e12137981 */ /* 0x000f62000c1e1900 */
[----:B0-----:R-:W-:-:S05]  /*15e0*/  IMAD.WIDE R20, R0, 0x8, R22 ;  /* 0x0000000800147825 */ /* 0x001fca00078e0216 */
[----:B------:R-:W5:Y:S01]  /*15f0*/  LDG.E.64 R30, desc[UR14][R20.64] ;  /* 0x0000000e141e7981 */ /* 0x000f62000c1e1b00 */
[----:B---3--:R-:W-:-:S05]  /*1600*/  IMAD.WIDE R14, R15, 0x8, R22 ;  /* 0x000000080f0e7825 */ /* 0x008fca00078e0216 */
[----:B------:R-:W3:Y:S01]  /*1610*/  LDG.E.64 R40, desc[UR14][R14.64] ;  /* 0x0000000e0e287981 */ /* 0x000ee2000c1e1b00 */
[----:B----4-:R-:W-:-:S04]  /*1620*/  IMAD.WIDE R16, R17, 0x8, R22 ;  /* 0x0000000811107825 */ /* 0x010fc800078e0216 */
[----:B-1----:R-:W-:Y:S02]  /*1630*/  IMAD.WIDE R34, R3, 0x8, R34 ;  /* 0x0000000803227825 */ /* 0x002fe400078e0222 */
[----:B------:R-:W3:Y:S04]  /*1640*/  LDG.E.64 R2, desc[UR14][R16.64] ;  /* 0x0000000e10027981 */ /* 0x000ee8000c1e1b00 */
[----:B------:R-:W4:Y:S01]  /*1650*/  LDG.E.64 R34, desc[UR14][R34.64] ;  /* 0x0000000e22227981 */ /* 0x000f22000c1e1b00 */
[----:B--2---:R-:W-:-:S04]  /*1660*/  IMAD.WIDE R8, R9, 0x8, R22 ;  /* 0x0000000809087825 */ /* 0x004fc800078e0216 */
[----:B-----5:R-:W-:-:S04]  /*1670*/  IMAD.WIDE R10, R11, 0x8, R22 ;  /* 0x000000080b0a7825 */ /* 0x020fc800078e0216 */
[--C-:B------:R-:W-:Y:S02]  /*1680*/  IMAD.WIDE R4, R13, 0x8, R22.reuse ;  /* 0x000000080d047825 */ /* 0x100fe400078e0216 */
[----:B------:R-:W2:Y:S02]  /*1690*/  LDG.E.64 R12, desc[UR14][R8.64] ;  /* 0x0000000e080c7981 */ /* 0x000ea4000c1e1b00 */
[----:B------:R-:W-:Y:S02]  /*16a0*/  IMAD.WIDE R6, R19, 0x8, R22 ;  /* 0x0000000813067825 */ /* 0x000fe400078e0216 */
[----:B------:R-:W2:Y:S04]  /*16b0*/  LDG.E.64 R22, desc[UR14][R10.64] ;  /* 0x0000000e0a167981 */ /* 0x000ea8000c1e1b00 */
[----:B------:R-:W5:Y:S04]  /*16c0*/  LDG.E.64 R24, desc[UR14][R4.64] ;  /* 0x0000000e04187981 */ /* 0x000f68000c1e1b00 */
[----:B------:R-:W5:Y:S01]  /*16d0*/  LDG.E.64 R18, desc[UR14][R6.64] ;  /* 0x0000000e06127981 */ /* 0x000f62000c1e1b00 */
[----:B------:R-:W-:Y:S01]  /*16e0*/  IMAD.U32 R36, RZ, RZ, UR8 ;  /* 0x00000008ff247e24 */ /* 0x000fe2000f8e00ff */
[----:B------:R-:W-:Y:S01]  /*16f0*/  MOV R37, UR9 ;  /* 0x0000000900257c02 */ /* 0x000fe20008000f00 */
[----:B------:R-:W-:-:S04]  /*1700*/  IMAD.WIDE R28, R0, 0x8, R28 ;  /* 0x00000008001c7825 */ /* 0x000fc800078e021c */
[----:B------:R-:W-:Y:S01]  /*1710*/  IMAD.WIDE R44, R33, 0x8, R28 ;  /* 0x00000008212c7825 */ /* 0x000fe200078e021c */
[----:B---3--:R-:W-:Y:S02]  /*1720*/  DADD R26, R40, -R2 ;  /* 0x00000000281a7229 */ /* 0x008fe40000000802 */
[----:B----4-:R-:W-:-:S06]  /*1730*/  DFMA R34, R34, UR8, RZ ;  /* 0x0000000822227c2b */ /* 0x010fcc00080000ff */
[----:B------:R-:W-:Y:S02]  /*1740*/  DMUL R42, R26, UR8 ;  /* 0x000000081a2a7c28 */ /* 0x000fe40008000000 */
[----:B------:R-:W-:Y:S02]  /*1750*/  DADD R26, -R36, 1 ;  /* 0x3ff00000241a7429 */ /* 0x000fe40000000100 */
[----:B------:R-:W-:-:S08]  /*1760*/  DMUL R36, R34, 0.25 ;  /* 0x3fd0000022247828 */ /* 0x000fd00000000000 */
[----:B------:R-:W-:Y:S02]  /*1770*/  DFMA R30, R26, R30, R36 ;  /* 0x0000001e1a1e722b */ /* 0x000fe40000000024 */
[----:B--2---:R-:W-:Y:S02]  /*1780*/  DADD R36, R12, -R22 ;  /* 0x000000000c247229 */ /* 0x004fe40000000816 */
[----:B-----5:R-:W-:-:S06]  /*1790*/  DADD R38, R24, -R18 ;  /* 0x0000000018267229 */ /* 0x020fcc0000000812 */
[----:B------:R-:W-:Y:S02]  /*17a0*/  DMUL R36, R36, UR8 ;  /* 0x0000000824247c28 */ /* 0x000fe40008000000 */
[----:B------:R-:W-:Y:S02]  /*17b0*/  DMUL R42, R42, 4 ;  /* 0x401000002a2a7828 */ /* 0x000fe40000000000 */
[----:B------:R-:W-:Y:S02]  /*17c0*/  DMUL R38, R38, UR8 ;  /* 0x0000000826267c28 */ /* 0x000fe40008000000 */
[----:B------:R-:W-:Y:S02]  /*17d0*/  DMUL R34, R34, 0.125 ;  /* 0x3fc0000022227828 */ /* 0x000fe40000000000 */
[----:B------:R-:W-:Y:S01]  /*17e0*/  DMUL R36, R36, 4 ;  /* 0x4010000024247828 */ /* 0x000fe20000000000 */
[----:B------:R0:W-:Y:S03]  /*17f0*/  STG.E.64 desc[UR14][R28.64], R42 ;  /* 0x0000002a1c007986 */ /* 0x0001e6000c101b0e */
[----:B------:R-:W-:-:S02]  /*1800*/  DMUL R38, R38, 4 ;  /* 0x4010000026267828 */ /* 0x000fc40000000000 */
[C-C-:B------:R-:W-:Y:S02]  /*1810*/  DFMA R40, R26.reuse, R40, R34.reuse ;  /* 0x000000281a28722b */ /* 0x140fe40000000022 */
[C-C-:B------:R-:W-:Y:S02]  /*1820*/  DFMA R2, R26.reuse, R2, R34.reuse ;  /* 0x000000021a02722b */ /* 0x140fe40000000022 */
[C-C-:B------:R-:W-:Y:S01]  /*1830*/  DFMA R12, R26.reuse, R12, R34.reuse ;  /* 0x0000000c1a0c722b */ /* 0x140fe20000000022 */
[----:B------:R-:W-:Y:S01]  /*1840*/  STG.E.64 desc[UR14][R44.64], R36 ;  /* 0x000000242c007986 */ /* 0x000fe2000c101b0e */
[C-C-:B------:R-:W-:Y:S01]  /*1850*/  DFMA R22, R26.reuse, R22, R34.reuse ;  /* 0x000000161a16722b */ /* 0x140fe20000000022 */
[----:B0-----:R-:W-:Y:S01]  /*1860*/  IMAD.WIDE R28, R33, 0x8, R44 ;  /* 0x00000008211c7825 */ /* 0x001fe200078e022c */
[C-C-:B------:R-:W-:Y:S02]  /*1870*/  DFMA R24, R26.reuse, R24, R34.reuse ;  /* 0x000000181a18722b */ /* 0x140fe40000000022 */
[----:B------:R-:W-:-:S02]  /*1880*/  DFMA R18, R26, R18, R34 ;  /* 0x000000121a12722b */ /* 0x000fc40000000022 */
        /* <DEDUP_REMOVED lines=9> */
        .weak           $__internal_2_$__cuda_sm20_dblrcp_rn_slowpath_v3
        .type           $__internal_2_$__cuda_sm20_dblrcp_rn_slowpath_v3,@function
        .size           $__internal_2_$__cuda_sm20_dblrcp_rn_slowpath_v3,($__internal_3_$__cuda_sm20_div_rn_f64_full - $__internal_2_$__cuda_sm20_dblrcp_rn_slowpath_v3)
$__internal_2_$__cuda_sm20_dblrcp_rn_slowpath_v3:
[----:B------:R-:W0:Y:S08]  /*1920*/  LDC.64 R8, c[0x0][0x3b0] ;  /* 0x0000ec00ff087b82 */ /* 0x000e300000000a00 */
[----:B------:R-:W1:Y:S01]  /*1930*/  LDC R0, c[0x0][0x3b4] ;  /* 0x0000ed00ff007b82 */ /* 0x000e620000000800 */
[----:B0-----:R-:W-:-:S14]  /*1940*/  DSETP.GTU.AND P0, PT, |R8|, +INF , PT ;  /* 0x7ff000000800742a */ /* 0x001fdc0003f0c200 */
[----:B-1----:R-:W-:Y:S05]  /*1950*/  @P0 BRA `(.L_x_58) ;  /* 0x0000000000840947 */ /* 0x002fea0003800000 */
[----:B------:R-:W-:-:S04]  /*1960*/  LOP3.LUT R4, R0, 0x7fffffff, RZ, 0xc0, !PT ;  /* 0x7fffffff00047812 */ /* 0x000fc800078ec0ff */
[----:B------:R-:W-:-:S04]  /*1970*/  IADD3 R2, PT, PT, R4, -0x1, RZ ;  /* 0xffffffff04027810 */ /* 0x000fc80007ffe0ff */
[----:B------:R-:W-:-:S13]  /*1980*/  ISETP.GE.U32.AND P0, PT, R2, 0x7fefffff, PT ;  /* 0x7fefffff0200780c */ /* 0x000fda0003f06070 */
[----:B------:R-:W-:Y:S01]  /*1990*/  @P0 LOP3.LUT R3, R0, 0x7ff00000, RZ, 0x3c, !PT ;  /* 0x7ff0000000030812 */ /* 0x000fe200078e3cff */
[----:B------:R-:W-:Y:S01]  /*19a0*/  @P0 IMAD.MOV.U32 R2, RZ, RZ, RZ ;  /* 0x000000ffff020224 */ /* 0x000fe200078e00ff */
[----:B------:R-:W-:Y:S06]  /*19b0*/  @P0 BRA `(.L_x_59) ;  /* 0x0000000000740947 */ /* 0x000fec0003800000 */
[----:B------:R-:W-:-:S13]  /*19c0*/  ISETP.GE.U32.AND P0, PT, R4, 0x1000001, PT ;  /* 0x010000010400780c */ /* 0x000fda0003f06070 */
[----:B------:R-:W-:Y:S05]  /*19d0*/  @!P0 BRA `(.L_x_60) ;  /* 0x00000000003c8947 */ /* 0x000fea0003800000 */
[----:B------:R-:W0:Y:S01]  /*19e0*/  LDCU UR4, c[0x0][0x3b0] ;  /* 0x00007600ff0477ac */ /* 0x000e220008000800 */
[----:B------:R-:W-:Y:S01]  /*19f0*/  IADD3 R3, PT, PT, R0, -0x3fe00000, RZ ;  /* 0xc020000000037810 */ /* 0x000fe20007ffe0ff */
[----:B------:R-:W-:-:S03]  /*1a00*/  IMAD.MOV.U32 R4, RZ, RZ, R7 ;  /* 0x000000ffff047224 */ /* 0x000fc600078e0007 */
[----:B------:R-:W1:Y:S01]  /*1a10*/  MUFU.RCP64H R5, R3 ;  /* 0x0000000300057308 */ /* 0x000e620000001800 */
[----:B0-----:R-:W-:-:S06]  /*1a20*/  MOV R2, UR4 ;  /* 0x0000000400027c02 */ /* 0x001fcc0008000f00 */
        /* <DEDUP_REMOVED lines=10> */
.L_x_60:
        /* <DEDUP_REMOVED lines=10> */
.L_x_58:
[----:B------:R-:W0:Y:S01]  /*1b70*/  LDC R2, c[0x0][0x3b0] ;  /* 0x0000ec00ff027b82 */ /* 0x000e220000000800 */
[----:B------:R-:W-:-:S07]  /*1b80*/  LOP3.LUT R3, R0, 0x80000, RZ, 0xfc, !PT ;  /* 0x0008000000037812 */ /* 0x000fce00078efcff */
.L_x_59:
[----:B0-----:R-:W-:Y:S01]  /*1b90*/  MOV R0, R2 ;  /* 0x0000000200007202 */ /* 0x001fe20000000f00 */
[----:B------:R-:W-:Y:S01]  /*1ba0*/  IMAD.MOV.U32 R4, RZ, RZ, R3 ;  /* 0x000000ffff047224 */ /* 0x000fe200078e0003 */
[----:B------:R-:W-:Y:S02]  /*1bb0*/  MOV R2, R10 ;  /* 0x0000000a00027202 */ /* 0x000fe40000000f00 */
[----:B------:R-:W-:-:S04]  /*1bc0*/  MOV R3, 0x0 ;  /* 0x0000000000037802 */ /* 0x000fc80000000f00 */
[----:B------:R-:W-:Y:S05]  /*1bd0*/  RET.REL.NODEC R2 `(_Z29dvc_ScaLBL_D3Q7_AAodd_PoissonPiS_PdS0_S0_S0_ddbiii) ;  /* 0xffffffe402087950 */ /* 0x000fea0003c3ffff */
        .weak           $__internal_3_$__cuda_sm20_div_rn_f64_full
        .type           $__internal_3_$__cuda_sm20_div_rn_f64_full,@function
        .size           $__internal_3_$__cuda_sm20_div_rn_f64_full,(.L_x_93 - $__internal_3_$__cuda_sm20_div_rn_f64_full)
$__internal_3_$__cuda_sm20_div_rn_f64_full:
[----:B------:R-:W0:Y:S01]  /*1be0*/  LDC.64 R4, c[0x0][0x3b8] ;  /* 0x0000ee00ff047b82 */ /* 0x000e220000000a00 */
[----:B------:R-:W-:Y:S01]  /*1bf0*/  MOV R10, 0x1 ;  /* 0x00000001000a7802 */ /* 0x000fe20000000f00 */
[----:B------:R-:W-:Y:S01]  /*1c00*/  BSSY.RECONVERGENT B2, `(.L_x_61) ;  /* 0x0000055000027945 */ /* 0x000fe20003800200 */
[----:B------:R-:W-:Y:S02]  /*1c10*/  MOV R19, 0x1ca00000 ;  /* 0x1ca0000000137802 */ /* 0x000fe40000000f00 */
[C---:B0-----:R-:W-:Y:S02]  /*1c20*/  FSETP.GEU.AND P0, PT, |R5|.reuse, 1.469367938527859385e-39, PT ;  /* 0x001000000500780b */ /* 0x041fe40003f0e200 */
[C---:B------:R-:W-:Y:S02]  /*1c30*/  LOP3.LUT R6, R5.reuse, 0x800fffff, RZ, 0xc0, !PT ;  /* 0x800fffff05067812 */ /* 0x040fe400078ec0ff */
[----:B------:R-:W-:Y:S02]  /*1c40*/  LOP3.LUT R3, R5, 0x7ff00000, RZ, 0xc0, !PT ;  /* 0x7ff0000005037812 */ /* 0x000fe400078ec0ff */
[----:B------:R-:W-:Y:S01]  /*1c50*/  LOP3.LUT R7, R6, 0x3ff00000, RZ, 0xfc, !PT ;  /* 0x3ff0000006077812 */ /* 0x000fe200078efcff */
[----:B------:R-:W-:Y:S01]  /*1c60*/  IMAD.MOV.U32 R6, RZ, RZ, R4 ;  /* 0x000000ffff067224 */ /* 0x000fe200078e0004 */
[----:B------:R-:W-:-:S05]  /*1c70*/  MOV R18, R3 ;  /* 0x0000000300127202 */ /* 0x000fca0000000f00 */
[----:B------:R-:W0:Y:S02]  /*1c80*/  @!P0 LDC.64 R8, c[0x0][0x3b8] ;  /* 0x0000ee00ff088b82 */ /* 0x000e240000000a00 */
[----:B0-----:R-:W-:Y:S01]  /*1c90*/  @!P0 DMUL R6, R8, 8.98846567431157953865e+307 ;  /* 0x7fe0000008068828 */ /* 0x001fe20000000000 */
[----:B------:R-:W-:Y:S01]  /*1ca0*/  IMAD.MOV.U32 R9, RZ, RZ, R15 ;  /* 0x000000ffff097224 */ /* 0x000fe200078e000f */
[----:B------:R-:W-:-:S04]  /*1cb0*/  MOV R8, R14 ;  /* 0x0000000e00087202 */ /* 0x000fc80000000f00 */
[----:B------:R-:W0:Y:S01]  /*1cc0*/  MUFU.RCP64H R11, R7 ;  /* 0x00000007000b7308 */ /* 0x000e220000001800 */
[C---:B------:R-:W-:Y:S02]  /*1cd0*/  FSETP.GEU.AND P2, PT, |R9|.reuse, 1.469367938527859385e-39, PT ;  /* 0x001000000900780b */ /* 0x040fe40003f4e200 */
[----:B------:R-:W-:Y:S02]  /*1ce0*/  LOP3.LUT R20, R9, 0x7ff00000, RZ, 0xc0, !PT ;  /* 0x7ff0000009147812 */ /* 0x000fe400078ec0ff */
[----:B------:R-:W-:Y:S02]  /*1cf0*/  @!P0 LOP3.LUT R18, R7, 0x7ff00000, RZ, 0xc0, !PT ;  /* 0x7ff0000007128812 */ /* 0x000fe400078ec0ff */
[----:B------:R-:W-:Y:S02]  /*1d00*/  ISETP.GE.U32.AND P1, PT, R20, R3, PT ;  /* 0x000000031400720c */ /* 0x000fe40003f26070 */
[----:B------:R-:W-:Y:S02]  /*1d10*/  MOV R21, R20 ;  /* 0x0000001400157202 */ /* 0x000fe40000000f00 */
[----:B------:R-:W-:-:S02]  /*1d20*/  SEL R19, R19, 0x63400000, !P1 ;  /* 0x6340000013137807 */ /* 0x000fc40004800000 */
[----:B------:R-:W-:Y:S01]  /*1d30*/  IADD3 R23, PT, PT, R18, -0x1, RZ ;  /* 0xffffffff12177810 */ /* 0x000fe20007ffe0ff */
[----:B0-----:R-:W-:-:S08]  /*1d40*/  DFMA R12, R10, -R6, 1 ;  /* 0x3ff000000a0c742b */ /* 0x001fd00000000806 */
[----:B------:R-:W-:-:S08]  /*1d50*/  DFMA R12, R12, R12, R12 ;  /* 0x0000000c0c0c722b */ /* 0x000fd0000000000c */
[----:B------:R-:W-:Y:S01]  /*1d60*/  DFMA R14, R10, R12, R10 ;  /* 0x0000000c0a0e722b */ /* 0x000fe2000000000a */
[C-C-:B------:R-:W-:Y:S02]  /*1d70*/  @!P2 LOP3.LUT R12, R19.reuse, 0x80000000, R9.reuse, 0xf8, !PT ;  /* 0x80000000130ca812 */ /* 0x140fe400078ef809 */
[----:B------:R-:W-:Y:S02]  /*1d80*/  LOP3.LUT R11, R19, 0x800fffff, R9, 0xf8, !PT ;  /* 0x800fffff130b7812 */ /* 0x000fe400078ef809 */
[----:B------:R-:W-:Y:S01]  /*1d90*/  @!P2 LOP3.LUT R13, R12, 0x100000, RZ, 0xfc, !PT ;  /* 0x001000000c0da812 */ /* 0x000fe200078efcff */
[----:B------:R-:W-:Y:S01]  /*1da0*/  @!P2 IMAD.MOV.U32 R12, RZ, RZ, RZ ;  /* 0x000000ffff0ca224 */ /* 0x000fe200078e00ff */
[----:B------:R-:W-:Y:S01]  /*1db0*/  MOV R10, R8 ;  /* 0x00000008000a7202 */ /* 0x000fe20000000f00 */
[----:B------:R-:W-:-:S05]  /*1dc0*/  DFMA R16, R14, -R6, 1 ;  /* 0x3ff000000e10742b */ /* 0x000fca0000000806 */
[----:B------:R-:W-:-:S03]  /*1dd0*/  @!P2 DFMA R10, R10, 2, -R12 ;  /* 0x400000000a0aa82b */ /* 0x000fc6000000080c */
[----:B------:R-:W-:-:S07]  /*1de0*/  DFMA R16, R14, R16, R14 ;  /* 0x000000100e10722b */ /* 0x000fce000000000e */
        /* <DEDUP_REMOVED lines=8> */
[----:B------:R-:W-:Y:S01]  /*1e70*/  VIADDMNMX R3, R20, -R3, 0xb9600000, !PT ;  /* 0xb960000014037446 */ /* 0x000fe20007800903 */
[----:B------:R-:W-:-:S03]  /*1e80*/  IMAD.MOV.U32 R8, RZ, RZ, RZ ;  /* 0x000000ffff087224 */ /* 0x000fc600078e00ff */
[----:B------:R-:W-:-:S04]  /*1e90*/  VIMNMX R4, PT, PT, R3, 0x46a00000, PT ;  /* 0x46a0000003047848 */ /* 0x000fc80003fe0100 */
[----:B------:R-:W-:-:S04]  /*1ea0*/  IADD3 R19, PT, PT, -R19, R4, RZ ;  /* 0x0000000413137210 */ /* 0x000fc80007ffe1ff */
[----:B------:R-:W-:-:S06]  /*1eb0*/  IADD3 R9, PT, PT, R19, 0x7fe00000, RZ ;  /* 0x7fe0000013097810 */ /* 0x000fcc0007ffe0ff */
        /* <DEDUP_REMOVED lines=9> */
[----:B------:R-:W-:Y:S01]  /*1f50*/  IADD3 R5, PT, PT, -R19, RZ, RZ ;  /* 0x000000ff13057210 */ /* 0x000fe20007ffe1ff */
[----:B------:R-:W-:Y:S01]  /*1f60*/  DMUL.RP R8, R14, R8 ;  /* 0x000000080e087228 */ /* 0x000fe20000008000 */
[----:B------:R-:W-:-:S06]  /*1f70*/  MOV R4, RZ ;  /* 0x000000ff00047202 */ /* 0x000fcc0000000f00 */
[----:B------:R-:W-:-:S03]  /*1f80*/  DFMA R4, R12, -R4, R14 ;  /* 0x800000040c04722b */ /* 0x000fc6000000000e */
[----:B------:R-:W-:-:S03]  /*1f90*/  LOP3.LUT R3, R9, R3, RZ, 0x3c, !PT ;  /* 0x0000000309037212 */ /* 0x000fc600078e3cff */
[----:B------:R-:W-:-:S04]  /*1fa0*/  IADD3 R4, PT, PT, -R19, -0x43300000, RZ ;  /* 0xbcd0000013047810 */ /* 0x000fc80007ffe1ff */
[----:B------:R-:W-:-:S04]  /*1fb0*/  FSETP.NEU.AND P0, PT, |R5|, R4, PT ;  /* 0x000000040500720b */ /* 0x000fc80003f0d200 */
[----:B------:R-:W-:Y:S02]  /*1fc0*/  FSEL R12, R8, R12, !P0 ;  /* 0x0000000c080c7208 */ /* 0x000fe40004000000 */
[----:B------:R-:W-:Y:S01]  /*1fd0*/  FSEL R13, R3, R13, !P0 ;  /* 0x0000000d030d7208 */ /* 0x000fe20004000000 */
[----:B------:R-:W-:Y:S06]  /*1fe0*/  BRA `(.L_x_63) ;  /* 0x0000000000587947 */ /* 0x000fec0003800000 */
.L_x_62:
[----:B------:R-:W-:-:S14]  /*1ff0*/  DSETP.NAN.AND P0, PT, R8, R8, PT ;  /* 0x000000080800722a */ /* 0x000fdc0003f08000 */
[----:B------:R-:W-:Y:S05]  /*2000*/  @P0 BRA `(.L_x_64) ;  /* 0x0000000000480947 */ /* 0x000fea0003800000 */
[----:B------:R-:W0:Y:S02]  /*2010*/  LDC.64 R6, c[0x0][0x3b8] ;  /* 0x0000ee00ff067b82 */ /* 0x000e240000000a00 */
[----:B0-----:R-:W-:-:S14]  /*2020*/  DSETP.NAN.AND P0, PT, R6, R6, PT ;  /* 0x000000060600722a */ /* 0x001fdc0003f08000 */
[----:B------:R-:W-:Y:S05]  /*2030*/  @P0 BRA `(.L_x_65) ;  /* 0x0000000000300947 */ /* 0x000fea0003800000 */
[----:B------:R-:W-:Y:S01]  /*2040*/  ISETP.NE.AND P0, PT, R21, R18, PT ;  /* 0x000000121500720c */ /* 0x000fe20003f05270 */
[----:B------:R-:W-:Y:S01]  /*2050*/  IMAD.MOV.U32 R12, RZ, RZ, 0x0 ;  /* 0x00000000ff0c7424 */ /* 0x000fe200078e00ff */
        /* <DEDUP_REMOVED lines=10> */
.L_x_65:
[----:B------:R-:W-:Y:S02]  /*2100*/  LOP3.LUT R13, R5, 0x80000, RZ, 0xfc, !PT ;  /* 0x00080000050d7812 */ /* 0x000fe400078efcff */
[----:B------:R-:W-:Y:S01]  /*2110*/  MOV R12, R4 ;  /* 0x00000004000c7202 */ /* 0x000fe20000000f00 */
[----:B------:R-:W-:Y:S06]  /*2120*/  BRA `(.L_x_63) ;  /* 0x0000000000087947 */ /* 0x000fec0003800000 */
.L_x_64:
[----:B------:R-:W-:Y:S02]  /*2130*/  LOP3.LUT R13, R9, 0x80000, RZ, 0xfc, !PT ;  /* 0x00080000090d7812 */ /* 0x000fe400078efcff */
[----:B------:R-:W-:-:S07]  /*2140*/  MOV R12, R8 ;  /* 0x00000008000c7202 */ /* 0x000fce0000000f00 */
.L_x_63:
[----:B------:R-:W-:Y:S05]  /*2150*/  BSYNC.RECONVERGENT B2 ;  /* 0x0000000000027941 */ /* 0x000fea0003800200 */
.L_x_61:
[----:B------:R-:W-:-:S04]  /*2160*/  HFMA2 R3, -RZ, RZ, 0, 0 ;  /* 0x00000000ff037431 */ /* 0x000fc800000001ff */
[----:B------:R-:W-:Y:S05]  /*2170*/  RET.REL.NODEC R2 `(_Z29dvc_ScaLBL_D3Q7_AAodd_PoissonPiS_PdS0_S0_S0_ddbiii) ;  /* 0xffffffdc02a07950 */ /* 0x000fea0003c3ffff */
.L_x_66:
        /* <DEDUP_REMOVED lines=16> */
.L_x_93:


//--------------------- .text._Z48dvc_ScaLBL_D3Q7_AAeven_Poisson_ElectricPotentialPiPdS0_iii --------------------------
	.section	.text._Z48dvc_ScaLBL_D3Q7_AAeven_Poisson_ElectricPotentialPiPdS0_iii,"ax",@progbits
	.align	128
        .global         _Z48dvc_ScaLBL_D3Q7_AAeven_Poisson_ElectricPotentialPiPdS0_iii
        .type           _Z48dvc_ScaLBL_D3Q7_AAeven_Poisson_ElectricPotentialPiPdS0_iii,@function
        .size           _Z48dvc_ScaLBL_D3Q7_AAeven_Poisson_ElectricPotentialPiPdS0_iii,(.L_x_97 - _Z48dvc_ScaLBL_D3Q7_AAeven_Poisson_ElectricPotentialPiPdS0_iii)
        .other          _Z48dvc_ScaLBL_D3Q7_AAeven_Poisson_ElectricPotentialPiPdS0_iii,@"STO_CUDA_ENTRY STV_DEFAULT"
_Z48dvc_ScaLBL_D3Q7_AAeven_Poisson_ElectricPotentialPiPdS0_iii:
.text._Z48dvc_ScaLBL_D3Q7_AAeven_Poisson_ElectricPotentialPiPdS0_iii:
        /* <DEDUP_REMOVED lines=8> */
[----:B------:R-:W-:Y:S01]  /*0080*/  HFMA2 R7, -RZ, RZ, 0, 0 ;  /* 0x00000000ff077431 */ /* 0x000fe200000001ff */
[----:B------:R-:W-:Y:S01]  /*0090*/  LEA.HI R2, R2, R12, RZ, 0x12 ;  /* 0x0000000c02027211 */ /* 0x000fe200078f90ff */
[----:B------:R-:W2:Y:S01]  /*00a0*/  LDCU.64 UR4, c[0x0][0x358] ;  /* 0x00006b00ff0477ac */ /* 0x000ea20008000a00 */
[----:B------:R-:W-:Y:S02]  /*00b0*/  SHF.L.U32 R3, R12, 0x1, RZ ;  /* 0x000000010c037819 */ /* 0x000fe400000006ff */
[----:B------:R-:W-:-:S04]  /*00c0*/  SHF.R.S32.HI R2, RZ, 0x12, R2 ;  /* 0x00000012ff027819 */ /* 0x000fc80000011402 */
[C---:B------:R-:W-:Y:S02]  /*00d0*/  ISETP.GE.U32.AND P0, PT, R2.reuse, 0x3, PT ;  /* 0x000000030200780c */ /* 0x040fe40003f06070 */
[----:B------:R-:W-:Y:S02]  /*00e0*/  IADD3 R4, PT, PT, R2, 0x1, RZ ;  /* 0x0000000102047810 */ /* 0x000fe40007ffe0ff */
[----:B0-----:R-:W-:-:S09]  /*00f0*/  IADD3 R5, PT, PT, R5, UR6, RZ ;  /* 0x0000000605057c10 */ /* 0x001fd2000fffe0ff */
[----:B--2---:R-:W-:Y:S05]  /*0100*/  @!P0 BRA `(.L_x_67) ;  /* 0x0000000800988947 */ /* 0x004fea0003800000 */
[----:B------:R-:W1:Y:S01]  /*0110*/  S2R R9, SR_CTAID.X ;  /* 0x0000000000097919 */ /* 0x000e620000002500 */
[----:B------:R-:W-:Y:S01]  /*0120*/  LOP3.LUT R6, R4, 0xfffffffc, RZ, 0xc0, !PT ;  /* 0xfffffffc04067812 */ /* 0x000fe200078ec0ff */
[----:B------:R-:W0:Y:S01]  /*0130*/  LDCU UR6, c[0x0][0x39c] ;  /* 0x00007380ff0677ac */ /* 0x000e220008000800 */
[-C--:B-1----:R-:W-:Y:S02]  /*0140*/  IMAD R7, R9, R0.reuse, RZ ;  /* 0x0000000009077224 */ /* 0x082fe400078e02ff */
[----:B------:R-:W-:Y:S02]  /*0150*/  IMAD R9, R2, R9, R9 ;  /* 0x0000000902097224 */ /* 0x000fe400078e0209 */
[----:B------:R-:W-:Y:S01]  /*0160*/  IMAD R7, R4, R7, R5 ;  /* 0x0000000704077224 */ /* 0x000fe200078e0205 */
[----:B------:R-:W-:Y:S01]  /*0170*/  IADD3 R4, PT, PT, -R6, RZ, RZ ;  /* 0x000000ff06047210 */ /* 0x000fe20007ffe1ff */
[C---:B------:R-:W-:Y:S01]  /*0180*/  IMAD R8, R9.reuse, R0, R0 ;  /* 0x0000000009087224 */ /* 0x040fe200078e0200 */
[C---:B------:R-:W-:Y:S01]  /*0190*/  IADD3 R11, PT, PT, R9.reuse, 0x2, RZ ;  /* 0x00000002090b7810 */ /* 0x040fe20007ffe0ff */
[----:B------:R-:W-:Y:S01]  /*01a0*/  IMAD R33, R12, 0x6, R7 ;  /* 0x000000060c217824 */ /* 0x000fe200078e0207 */
[----:B------:R-:W-:-:S02]  /*01b0*/  IADD3 R13, PT, PT, R9, 0x3, RZ ;  /* 0x00000003090d7810 */ /* 0x000fc40007ffe0ff */
[----:B------:R-:W-:Y:S01]  /*01c0*/  IADD3 R9, PT, PT, R5, R8, RZ ;  /* 0x0000000805097210 */ /* 0x000fe20007ffe0ff */
[-CC-:B------:R-:W-:Y:S01]  /*01d0*/  IMAD R11, R11, R0.reuse, R5.reuse ;  /* 0x000000000b0b7224 */ /* 0x180fe200078e0205 */
[C---:B------:R-:W-:Y:S01]  /*01e0*/  LEA R15, R12.reuse, R7, 0x2 ;  /* 0x000000070c0f7211 */ /* 0x040fe200078e10ff */
[----:B------:R-:W-:Y:S01]  /*01f0*/  IMAD R13, R13, R0, R5 ;  /* 0x000000000d0d7224 */ /* 0x000fe200078e0205 */
[C---:B------:R-:W-:Y:S01]  /*0200*/  LEA R35, R12.reuse, R9, 0x2 ;  /* 0x000000090c237211 */ /* 0x040fe200078e10ff */
[C---:B------:R-:W-:Y:S01]  /*0210*/  IMAD R37, R12.reuse, 0x6, R9 ;  /* 0x000000060c257824 */ /* 0x040fe200078e0209 */
[C---:B------:R-:W-:Y:S01]  /*0220*/  LEA R6, R12.reuse, R11, 0x2 ;  /* 0x0000000b0c067211 */ /* 0x040fe200078e10ff */
[C---:B------:R-:W-:Y:S01]  /*0230*/  IMAD R8, R12.reuse, 0x6, R11 ;  /* 0x000000060c087824 */ /* 0x040fe200078e020b */
[C---:B------:R-:W-:Y:S01]  /*0240*/  LEA R10, R12.reuse, R13, 0x2 ;  /* 0x0000000d0c0a7211 */ /* 0x040fe200078e10ff */
[----:B0-----:R-:W-:-:S07]  /*0250*/  IMAD R12, R12, 0x6, R13 ;  /* 0x000000060c0c7824 */ /* 0x001fce00078e020d */
.L_x_76:
[----:B------:R-:W-:Y:S01]  /*0260*/  ISETP.GE.AND P0, PT, R7, UR6, PT ;  /* 0x0000000607007c0c */ /* 0x000fe2000bf06270 */
[----:B------:R-:W-:Y:S01]  /*0270*/  BSSY.RECONVERGENT B0, `(.L_x_68) ;  /* 0x0000021000007945 */ /* 0x000fe20003800200 */
[----:B------:R-:W-:Y:S02]  /*0280*/  ISETP.GE.AND P1, PT, R9, UR6, PT ;  /* 0x0000000609007c0c */ /* 0x000fe4000bf26270 */
[----:B------:R-:W-:Y:S02]  /*0290*/  ISETP.GE.AND P2, PT, R11, UR6, PT ;  /* 0x000000060b007c0c */ /* 0x000fe4000bf46270 */
[----:B------:R-:W-:-:S07]  /*02a0*/  ISETP.GE.AND P3, PT, R13, UR6, PT ;  /* 0x000000060d007c0c */ /* 0x000fce000bf66270 */
[----:B0123--:R-:W-:Y:S06]  /*02b0*/  @P0 BRA `(.L_x_69) ;  /* 0x0000000000700947 */ /* 0x00ffec0003800000 */
[----:B------:R-:W0:Y:S08]  /*02c0*/  LDC.64 R18, c[0x0][0x388] ;  /* 0x0000e200ff127b82 */ /* 0x000e300000000a00 */
[----:B------:R-:W1:Y:S01]  /*02d0*/  LDC R14, c[0x0][0x3a0] ;  /* 0x0000e800ff0e7b82 */ /* 0x000e620000000800 */
[----:B0-----:R-:W-:-:S05]  /*02e0*/  IMAD.WIDE R16, R7, 0x8, R18 ;  /* 0x0000000807107825 */ /* 0x001fca00078e0212 */
[----:B------:R0:W2:Y:S01]  /*02f0*/  LDG.E.64 R30, desc[UR4][R16.64] ;  /* 0x00000004101e7981 */ /* 0x0000a2000c1e1b00 */
[----:B------:R-:W-:-:S05]  /*0300*/  IMAD.WIDE R22, R3, 0x8, R16 ;  /* 0x0000000803167825 */ /* 0x000fca00078e0210 */
[----:B------:R-:W2:Y:S01]  /*0310*/  LDG.E.64 R28, desc[UR4][R22.64] ;  /* 0x00000004161c7981 */ /* 0x000ea2000c1e1b00 */
[----:B-1----:R-:W-:Y:S02]  /*0320*/  IMAD.WIDE R26, R14, 0x8, R16 ;  /* 0x000000080e1a7825 */ /* 0x002fe400078e0210 */
[----:B0-----:R-:W0:Y:S04]  /*0330*/  LDC.64 R16, c[0x0][0x380] ;  /* 0x0000e000ff107b82 */ /* 0x001e280000000a00 */
[----:B------:R-:W3:Y:S01]  /*0340*/  LDG.E.64 R26, desc[UR4][R26.64] ;  /* 0x000000041a1a7981 */ /* 0x000ee2000c1e1b00 */
[----:B------:R-:W-:-:S04]  /*0350*/  IMAD.WIDE R24, R15, 0x8, R18 ;  /* 0x000000080f187825 */ /* 0x000fc800078e0212 */
[C---:B------:R-:W-:Y:S02]  /*0360*/  IMAD.WIDE R20, R14.reuse, 0x8, R22 ;  /* 0x000000080e147825 */ /* 0x040fe400078e0216 */
[----:B------:R1:W4:Y:S02]  /*0370*/  LDG.E.64 R22, desc[UR4][R24.64] ;  /* 0x0000000418167981 */ /* 0x000324000c1e1b00 */
[----:B------:R-:W-:Y:S02]  /*0380*/  IMAD.WIDE R18, R33, 0x8, R18 ;  /* 0x0000000821127825 */ /* 0x000fe400078e0212 */
[----:B------:R-:W5:Y:S04]  /*0390*/  LDG.E.64 R20, desc[UR4][R20.64] ;  /* 0x0000000414147981 */ /* 0x000f68000c1e1b00 */
[----:B------:R-:W5:Y:S01]  /*03a0*/  LDG.E.64 R18, desc[UR4][R18.64] ;  /* 0x0000000412127981 */ /* 0x000f62000c1e1b00 */
[----:B-1----:R-:W-:-:S04]  /*03b0*/  IMAD.WIDE R24, R14, 0x8, R24 ;  /* 0x000000080e187825 */ /* 0x002fc800078e0218 */
[----:B0-----:R-:W-:Y:S02]  /*03c0*/  IMAD.WIDE R16, R7, 0x4, R16 ;  /* 0x0000000407107825 */ /* 0x001fe400078e0210 */
[----:B------:R-:W5:Y:S04]  /*03d0*/  LDG.E.64 R24, desc[UR4][R24.64] ;  /* 0x0000000418187981 */ /* 0x000f68000c1e1b00 */
[----:B------:R-:W5:Y:S01]  /*03e0*/  LDG.E R16, desc[UR4][R16.64] ;  /* 0x0000000410107981 */ /* 0x000f62000c1e1900 */
[----:B--2---:R-:W-:-:S08]  /*03f0*/  DADD R28, R30, R28 ;  /* 0x000000001e1c7229 */ /* 0x004fd0000000001c */
[----:B---3--:R-:W-:-:S08]  /*0400*/  DADD R26, R28, R26 ;  /* 0x000000001c1a7229 */ /* 0x008fd0000000001a */
[----:B----4-:R-:W-:Y:S01]  /*0410*/  DADD R26, R26, R22 ;  /* 0x000000001a1a7229 */ /* 0x010fe20000000016 */
[----:B------:R-:W0:Y:S07]  /*0420*/  LDC.64 R22, c[0x0][0x390] ;  /* 0x0000e400ff167b82 */ /* 0x000e2e0000000a00 */
[----:B-----5:R-:W-:-:S08]  /*0430*/  DADD R20, R26, R20 ;  /* 0x000000001a147229 */ /* 0x020fd00000000014 */
[----:B------:R-:W-:-:S08]  /*0440*/  DADD R20, R20, R18 ;  /* 0x0000000014147229 */ /* 0x000fd00000000012 */
[----:B------:R-:W-:Y:S01]  /*0450*/  DADD R20, R20, R24 ;  /* 0x0000000014147229 */ /* 0x000fe20000000018 */
[----:B0-----:R-:W-:-:S06]  /*0460*/  IMAD.WIDE R22, R16, 0x8, R22 ;  /* 0x0000000810167825 */ /* 0x001fcc00078e0216 */
[----:B------:R0:W-:Y:S04]  /*0470*/  STG.E.64 desc[UR4][R22.64], R20 ;  /* 0x0000001416007986 */ /* 0x0001e8000c101b04 */
.L_x_69:
[----:B------:R-:W-:Y:S05]  /*0480*/  BSYNC.RECONVERGENT B0 ;  /* 0x0000000000007941 */ /* 0x000fea0003800200 */
.L_x_68:
[----:B------:R-:W-:Y:S04]  /*0490*/  BSSY.RECONVERGENT B0, `(.L_x_70) ;  /* 0x000001e000007945 */ /* 0x000fe80003800200 */
[----:B------:R-:W-:Y:S05]  /*04a0*/  @P1 BRA `(.L_x_71) ;  /* 0x0000000000701947 */ /* 0x000fea0003800000 */
[----:B------:R-:W1:Y:S08]  /*04b0*/  LDC.64 R18, c[0x0][0x388] ;  /* 0x0000e200ff127b82 */ /* 0x000e700000000a00 */
[----:B------:R-:W2:Y:S01]  /*04c0*/  LDC R14, c[0x0][0x3a0] ;  /* 0x0000e800ff0e7b82 */ /* 0x000ea20000000800 */
[----:B-1----:R-:W-:-:S05]  /*04d0*/  IMAD.WIDE R16, R9, 0x8, R18 ;  /* 0x0000000809107825 */ /* 0x002fca00078e0212 */
[----:B------:R1:W3:Y:S01]  /*04e0*/  LDG.E.64 R30, desc[UR4][R16.64] ;  /* 0x00000004101e7981 */ /* 0x0002e2000c1e1b00 */
[----:B0-----:R-:W-:-:S05]  /*04f0*/  IMAD.WIDE R22, R3, 0x8, R16 ;  /* 0x0000000803167825 */ /* 0x001fca00078e0210 */
[----:B------:R-:W3:Y:S01]  /*0500*/  LDG.E.64 R28, desc[UR4][R22.64] ;  /* 0x00000004161c7981 */ /* 0x000ee2000c1e1b00 */
[----:B--2---:R-:W-:Y:S02]  /*0510*/  IMAD.WIDE R26, R14, 0x8, R16 ;  /* 0x000000080e1a7825 */ /* 0x004fe400078e0210 */
[----:B-1----:R-:W0:Y:S04]  /*0520*/  LDC.64 R16, c[0x0][0x380] ;  /* 0x0000e000ff107b82 */ /* 0x002e280000000a00 */
[----:B------:R-:W2:Y:S01]  /*0530*/  LDG.E.64 R26, desc[UR4][R26.64] ;  /* 0x000000041a1a7981 */ /* 0x000ea2000c1e1b00 */
        /* <DEDUP_REMOVED lines=10> */
[----:B---3--:R-:W-:-:S08]  /*05e0*/  DADD R28, R30, R28 ;  /* 0x000000001e1c7229 */ /* 0x008fd0000000001c */
[----:B--2---:R-:W-:-:S08]  /*05f0*/  DADD R26, R28, R26 ;  /* 0x000000001c1a7229 */ /* 0x004fd0000000001a */
[----:B----4-:R-:W-:Y:S01]  /*0600*/  DADD R26, R26, R22 ;  /* 0x000000001a1a7229 */ /* 0x010fe20000000016 */
[----:B------:R-:W0:Y:S07]  /*0610*/  LDC.64 R22, c[0x0][0x390] ;  /* 0x0000e400ff167b82 */ /* 0x000e2e0000000a00 */
[----:B-----5:R-:W-:-:S08]  /*0620*/  DADD R20, R26, R20 ;  /* 0x000000001a147229 */ /* 0x020fd00000000014 */
[----:B------:R-:W-:-:S08]  /*0630*/  DADD R20, R20, R18 ;  /* 0x0000000014147229 */ /* 0x000fd00000000012 */
[----:B------:R-:W-:Y:S01]  /*0640*/  DADD R20, R20, R24 ;  /* 0x0000000014147229 */ /* 0x000fe20000000018 */
[----:B0-----:R-:W-:-:S06]  /*0650*/  IMAD.WIDE R22, R16, 0x8, R22 ;  /* 0x0000000810167825 */ /* 0x001fcc00078e0216 */
[----:B------:R1:W-:Y:S04]  /*0660*/  STG.E.64 desc[UR4][R22.64], R20 ;  /* 0x0000001416007986 */ /* 0x0003e8000c101b04 */
.L_x_71:
[----:B------:R-:W-:Y:S05]  /*0670*/  BSYNC.RECONVERGENT B0 ;  /* 0x0000000000007941 */ /* 0x000fea0003800200 */
.L_x_70:
[----:B------:R-:W-:Y:S04]  /*0680*/  BSSY.RECONVERGENT B0, `(.L_x_72) ;  /* 0x000001e000007945 */ /* 0x000fe80003800200 */
[----:B------:R-:W-:Y:S05]  /*0690*/  @P2 BRA `(.L_x_73) ;  /* 0x0000000000702947 */ /* 0x000fea0003800000 */
[----:B------:R-:W2:Y:S08]  /*06a0*/  LDC.64 R18, c[0x0][0x388] ;  /* 0x0000e200ff127b82 */ /* 0x000eb00000000a00 */
[----:B------:R-:W3:Y:S01]  /*06b0*/  LDC R14, c[0x0][0x3a0] ;  /* 0x0000e800ff0e7b82 */ /* 0x000ee20000000800 */
[----:B--2---:R-:W-:-:S05]  /*06c0*/  IMAD.WIDE R16, R11, 0x8, R18 ;  /* 0x000000080b107825 */ /* 0x004fca00078e0212 */
[----:B------:R2:W4:Y:S01]  /*06d0*/  LDG.E.64 R30, desc[UR4][R16.64] ;  /* 0x00000004101e7981 */ /* 0x000522000c1e1b00 */
[----:B01----:R-:W-:-:S05]  /*06e0*/  IMAD.WIDE R22, R3, 0x8, R16 ;  /* 0x0000000803167825 */ /* 0x003fca00078e0210 */
[----:B------:R-:W4:Y:S01]  /*06f0*/  LDG.E.64 R28, desc[UR4][R22.64] ;  /* 0x00000004161c7981 */ /* 0x000f22000c1e1b00 */
[----:B---3--:R-:W-:Y:S02]  /*0700*/  IMAD.WIDE R26, R14, 0x8, R16 ;  /* 0x000000080e1a7825 */ /* 0x008fe400078e0210 */
[----:B--2---:R-:W0:Y:S04]  /*0710*/  LDC.64 R16, c[0x0][0x380] ;  /* 0x0000e000ff107b82 */ /* 0x004e280000000a00 */
[----:B------:R-:W2:Y:S01]  /*0720*/  LDG.E.64 R26, desc[UR4][R26.64] ;  /* 0x000000041a1a7981 */ /* 0x000ea2000c1e1b00 */
[----:B------:R-:W-:-:S04]  /*0730*/  IMAD.WIDE R24, R6, 0x8, R18 ;  /* 0x0000000806187825 */ /* 0x000fc800078e0212 */
[----:B------:R-:W-:Y:S02]  /*0740*/  IMAD.WIDE R20, R14, 0x8, R22 ;  /* 0x000000080e147825 */ /* 0x000fe400078e0216 */
[----:B------:R1:W3:Y:S02]  /*0750*/  LDG.E.64 R22, desc[UR4][R24.64] ;  /* 0x0000000418167981 */ /* 0x0002e4000c1e1b00 */
[----:B------:R-:W-:Y:S02]  /*0760*/  IMAD.WIDE R18, R8, 0x8, R18 ;  /* 0x0000000808127825 */ /* 0x000fe400078e0212 */
[----:B------:R-:W5:Y:S04]  /*0770*/  LDG.E.64 R20, desc[UR4][R20.64] ;  /* 0x0000000414147981 */ /* 0x000f68000c1e1b00 */
[----:B------:R-:W5:Y:S01]  /*0780*/  LDG.E.64 R18, desc[UR4][R18.64] ;  /* 0x0000000412127981 */ /* 0x000f62000c1e1b00 */
[----:B-1----:R-:W-:-:S04]  /*0790*/  IMAD.WIDE R24, R14, 0x8, R24 ;  /* 0x000000080e187825 */ /* 0x002fc800078e0218 */
[----:B0-----:R-:W-:Y:S02]  /*07a0*/  IMAD.WIDE R16, R11, 0x4, R16 ;  /* 0x000000040b107825 */ /* 0x001fe400078e0210 */
[----:B------:R-:W5:Y:S04]  /*07b0*/  LDG.E.64 R24, desc[UR4][R24.64] ;  /* 0x0000000418187981 */ /* 0x000f68000c1e1b00 */
[----:B------:R-:W5:Y:S01]  /*07c0*/  LDG.E R16, desc[UR4][R16.64] ;  /* 0x0000000410107981 */ /* 0x000f62000c1e1900 */
[----:B----4-:R-:W-:-:S08]  /*07d0*/  DADD R28, R30, R28 ;  /* 0x000000001e1c7229 */ /* 0x010fd0000000001c */
[----:B--2---:R-:W-:-:S08]  /*07e0*/  DADD R26, R28, R26 ;  /* 0x000000001c1a7229 */ /* 0x004fd0000000001a */
[----:B---3--:R-:W-:Y:S01]  /*07f0*/  DADD R26, R26, R22 ;  /* 0x000000001a1a7229 */ /* 0x008fe20000000016 */
[----:B------:R-:W0:Y:S07]  /*0800*/  LDC.64 R22, c[0x0][0x390] ;  /* 0x0000e400ff167b82 */ /* 0x000e2e0000000a00 */
[----:B-----5:R-:W-:-:S08]  /*0810*/  DADD R20, R26, R20 ;  /* 0x000000001a147229 */ /* 0x020fd00000000014 */
[----:B------:R-:W-:-:S08]  /*0820*/  DADD R20, R20, R18 ;  /* 0x0000000014147229 */ /* 0x000fd00000000012 */
[----:B------:R-:W-:Y:S01]  /*0830*/  DADD R20, R20, R24 ;  /* 0x0000000014147229 */ /* 0x000fe20000000018 */
[----:B0-----:R-:W-:-:S06]  /*0840*/  IMAD.WIDE R22, R16, 0x8, R22 ;  /* 0x0000000810167825 */ /* 0x001fcc00078e0216 */
[----:B------:R2:W-:Y:S04]  /*0850*/  STG.E.64 desc[UR4][R22.64], R20 ;  /* 0x0000001416007986 */ /* 0x0005e8000c101b04 */
.L_x_73:
[----:B------:R-:W-:Y:S05]  /*0860*/  BSYNC.RECONVERGENT B0 ;  /* 0x0000000000007941 */ /* 0x000fea0003800200 */
.L_x_72:
[----:B------:R-:W-:Y:S04]  /*0870*/  BSSY.RECONVERGENT B0, `(.L_x_74) ;  /* 0x000001e000007945 */ /* 0x000fe80003800200 */
[----:B------:R-:W-:Y:S05]  /*0880*/  @P3 BRA `(.L_x_75) ;  /* 0x0000000000703947 */ /* 0x000fea0003800000 */
[----:B------:R-:W0:Y:S08]  /*0890*/  LDC.64 R30, c[0x0][0x388] ;  /* 0x0000e200ff1e7b82 */ /* 0x000e300000000a00 */
[----:B------:R-:W3:Y:S01]  /*08a0*/  LDC R14, c[0x0][0x3a0] ;  /* 0x0000e800ff0e7b82 */ /* 0x000ee20000000800 */
[----:B012---:R-:W-:-:S05]  /*08b0*/  IMAD.WIDE R20, R13, 0x8, R30 ;  /* 0x000000080d147825 */ /* 0x007fca00078e021e */
[----:B------:R0:W2:Y:S01]  /*08c0*/  LDG.E.64 R26, desc[UR4][R20.64] ;  /* 0x00000004141a7981 */ /* 0x0000a2000c1e1b00 */
[----:B------:R-:W-:-:S05]  /*08d0*/  IMAD.WIDE R22, R3, 0x8, R20 ;  /* 0x0000000803167825 */ /* 0x000fca00078e0214 */
[----:B------:R-:W2:Y:S01]  /*08e0*/  LDG.E.64 R18, desc[UR4][R22.64] ;  /* 0x0000000416127981 */ /* 0x000ea2000c1e1b00 */
[----:B---3--:R-:W-:Y:S02]  /*08f0*/  IMAD.WIDE R24, R14, 0x8, R20 ;  /* 0x000000080e187825 */ /* 0x008fe400078e0214 */
[----:B0-----:R-:W0:Y:S04]  /*0900*/  LDC.64 R20, c[0x0][0x380] ;  /* 0x0000e000ff147b82 */ /* 0x001e280000000a00 */
[----:B------:R-:W3:Y:S01]  /*0910*/  LDG.E.64 R24, desc[UR4][R24.64] ;  /* 0x0000000418187981 */ /* 0x000ee2000c1e1b00 */
[----:B------:R-:W-:-:S04]  /*0920*/  IMAD.WIDE R28, R10, 0x8, R30 ;  /* 0x000000080a1c7825 */ /* 0x000fc800078e021e */
[----:B------:R-:W-:Y:S02]  /*0930*/  IMAD.WIDE R16, R14, 0x8, R22 ;  /* 0x000000080e107825 */ /* 0x000fe400078e0216 */
        /* <DEDUP_REMOVED lines=10> */
[----:B----4-:R-:W-:Y:S02]  /*09e0*/  DADD R22, R18, R22 ;  /* 0x0000000012167229 */ /* 0x010fe40000000016 */
[----:B------:R-:W0:Y:S06]  /*09f0*/  LDC.64 R18, c[0x0][0x390] ;  /* 0x0000e400ff127b82 */ /* 0x000e2c0000000a00 */
[----:B-----5:R-:W-:-:S08]  /*0a00*/  DADD R16, R22, R16 ;  /* 0x0000000016107229 */ /* 0x020fd00000000010 */
[----:B------:R-:W-:-:S08]  /*0a10*/  DADD R16, R16, R30 ;  /* 0x0000000010107229 */ /* 0x000fd0000000001e */
[----:B------:R-:W-:Y:S01]  /*0a20*/  DADD R16, R16, R28 ;  /* 0x0000000010107229 */ /* 0x000fe2000000001c */
[----:B0-----:R-:W-:-:S06]  /*0a30*/  IMAD.WIDE R18, R20, 0x8, R18 ;  /* 0x0000000814127825 */ /* 0x001fcc00078e0212 */
[----:B------:R3:W-:Y:S04]  /*0a40*/  STG.E.64 desc[UR4][R18.64], R16 ;  /* 0x0000001012007986 */ /* 0x0007e8000c101b04 */
.L_x_75:
[----:B------:R-:W-:Y:S05]  /*0a50*/  BSYNC.RECONVERGENT B0 ;  /* 0x0000000000007941 */ /* 0x000fea0003800200 */
.L_x_74:
[----:B------:R-:W-:Y:S02]  /*0a60*/  IADD3 R4, PT, PT, R4, 0x4, RZ ;  /* 0x0000000404047810 */ /* 0x000fe40007ffe0ff */
[----:B------:R-:W-:Y:S02]  /*0a70*/  LEA R9, R0, R9, 0x2 ;  /* 0x0000000900097211 */ /* 0x000fe400078e10ff */
[----:B------:R-:W-:Y:S02]  /*0a80*/  ISETP.NE.AND P0, PT, R4, RZ, PT ;  /* 0x000000ff0400720c */ /* 0x000fe40003f05270 */
[C---:B------:R-:W-:Y:S02]  /*0a90*/  LEA R35, R0.reuse, R35, 0x2 ;  /* 0x0000002300237211 */ /* 0x040fe400078e10ff */
[C---:B------:R-:W-:Y:S02]  /*0aa0*/  LEA R37, R0.reuse, R37, 0x2 ;  /* 0x0000002500257211 */ /* 0x040fe400078e10ff */
[----:B------:R-:W-:-:S02]  /*0ab0*/  LEA R11, R0, R11, 0x2 ;  /* 0x0000000b000b7211 */ /* 0x000fc400078e10ff */
[C---:B------:R-:W-:Y:S02]  /*0ac0*/  LEA R6, R0.reuse, R6, 0x2 ;  /* 0x0000000600067211 */ /* 0x040fe400078e10ff */
[C---:B------:R-:W-:Y:S02]  /*0ad0*/  LEA R8, R0.reuse, R8, 0x2 ;  /* 0x0000000800087211 */ /* 0x040fe400078e10ff */
[C---:B------:R-:W-:Y:S02]  /*0ae0*/  LEA R13, R0.reuse, R13, 0x2 ;  /* 0x0000000d000d7211 */ /* 0x040fe400078e10ff */
[C---:B------:R-:W-:Y:S02]  /*0af0*/  LEA R10, R0.reuse, R10, 0x2 ;  /* 0x0000000a000a7211 */ /* 0x040fe400078e10ff */
[C---:B------:R-:W-:Y:S02]  /*0b00*/  LEA R12, R0.reuse, R12, 0x2 ;  /* 0x0000000c000c7211 */ /* 0x040fe400078e10ff */
[----:B------:R-:W-:-:S02]  /*0b10*/  LEA R7, R0, R7, 0x2 ;  /* 0x0000000700077211 */ /* 0x000fc400078e10ff */
[C---:B------:R-:W-:Y:S02]  /*0b20*/  LEA R15, R0.reuse, R15, 0x2 ;  /* 0x0000000f000f7211 */ /* 0x040fe400078e10ff */
[----:B------:R-:W-:Y:S01]  /*0b30*/  LEA R33, R0, R33, 0x2 ;  /* 0x0000002100217211 */ /* 0x000fe200078e10ff */
[----:B------:R-:W-:Y:S06]  /*0b40*/  @P0 BRA `(.L_x_76) ;  /* 0xfffffff400c40947 */ /* 0x000fec000383ffff */
[----:B------:R-:W-:-:S04]  /*0b50*/  IADD3 R7, PT, PT, R2, 0x1, RZ ;  /* 0x0000000102077810 */ /* 0x000fc80007ffe0ff */
[----:B------:R-:W-:-:S07]  /*0b60*/  LOP3.LUT R7, R7, 0xfffffffc, RZ, 0xc0, !PT ;  /* 0xfffffffc07077812 */ /* 0x000fce00078ec0ff */
.L_x_67:
[----:B------:R-:W-:Y:S01]  /*0b70*/  IADD3 R4, PT, PT, R2, 0x1, RZ ;  /* 0x0000000102047810 */ /* 0x000fe20007ffe0ff */
[----:B------:R-:W4:Y:S03]  /*0b80*/  S2UR UR6, SR_CTAID.X ;  /* 0x00000000000679c3 */ /* 0x000f260000002500 */
[----:B------:R-:W-:-:S13]  /*0b90*/  LOP3.LUT P0, R6, R4, 0x3, RZ, 0xc0, !PT ;  /* 0x0000000304067812 */ /* 0x000fda000780c0ff */
[----:B----4-:R-:W-:Y:S05]  /*0ba0*/  @!P0 EXIT ;  /* 0x000000000000894d */ /* 0x010fea0003800000 */
[----:B------:R-:W-:Y:S01]  /*0bb0*/  ISETP.NE.AND P0, PT, R6, 0x1, PT ;  /* 0x000000010600780c */ /* 0x000fe20003f05270 */
[----:B------:R-:W-:-:S12]  /*0bc0*/  IMAD R4, R4, UR6, RZ ;  /* 0x0000000604047c24 */ /* 0x000fd8000f8e02ff */
[----:B------:R-:W-:Y:S05]  /*0bd0*/  @!P0 BRA `(.L_x_77) ;  /* 0x00000004003c8947 */ /* 0x000fea0003800000 */
[----:B------:R-:W4:Y:S01]  /*0be0*/  LDCU UR6, c[0x0][0x39c] ;  /* 0x00007380ff0677ac */ /* 0x000f220008000800 */
[----:B------:R-:W-:Y:S01]  /*0bf0*/  IADD3 R25, PT, PT, R7, R4, RZ ;  /* 0x0000000407197210 */ /* 0x000fe20007ffe0ff */
[----:B------:R-:W-:Y:S04]  /*0c00*/  BSSY.RECONVERGENT B0, `(.L_x_78) ;  /* 0x0000027000007945 */ /* 0x000fe80003800200 */
[----:B-1----:R-:W-:-:S05]  /*0c10*/  IMAD R25, R25, R0, R5 ;  /* 0x0000000019197224 */ /* 0x002fca00078e0205 */
[C---:B------:R-:W-:Y:S02]  /*0c20*/  IADD3 R6, PT, PT, R25.reuse, R0, RZ ;  /* 0x0000000019067210 */ /* 0x040fe40007ffe0ff */
[----:B----4-:R-:W-:Y:S02]  /*0c30*/  ISETP.GE.AND P0, PT, R25, UR6, PT ;  /* 0x0000000619007c0c */ /* 0x010fe4000bf06270 */
[----:B------:R-:W-:-:S11]  /*0c40*/  ISETP.GE.AND P1, PT, R6, UR6, PT ;  /* 0x0000000606007c0c */ /* 0x000fd6000bf26270 */
[----:B------:R-:W-:Y:S05]  /*0c50*/  @P0 BRA `(.L_x_79) ;  /* 0x0000000000840947 */ /* 0x000fea0003800000 */
[----:B0-2---:R-:W0:Y:S01]  /*0c60*/  LDC.64 R22, c[0x0][0x388] ;  /* 0x0000e200ff167b82 */ /* 0x005e220000000a00 */
[----:B------:R-:W-:-:S07]  /*0c70*/  IADD3 R24, PT, PT, R3, R25, RZ ;  /* 0x0000001903187210 */ /* 0x000fce0007ffe0ff */
[----:B------:R-:W1:Y:S08]  /*0c80*/  LDC R27, c[0x0][0x3a0] ;  /* 0x0000e800ff1b7b82 */ /* 0x000e700000000800 */
[----:B---3--:R-:W2:Y:S01]  /*0c90*/  LDC.64 R18, c[0x0][0x380] ;  /* 0x0000e000ff127b82 */ /* 0x008ea20000000a00 */
[----:B0-----:R-:W-:-:S05]  /*0ca0*/  IMAD.WIDE R30, R25, 0x8, R22 ;  /* 0x00000008191e7825 */ /* 0x001fca00078e0216 */
[----:B------:R0:W3:Y:S01]  /*0cb0*/  LDG.E.64 R8, desc[UR4][R30.64] ;  /* 0x000000041e087981 */ /* 0x0000e2000c1e1b00 */
[----:B------:R-:W-:Y:S01]  /*0cc0*/  IMAD.WIDE R20, R3, 0x8, R30 ;  /* 0x0000000803147825 */ /* 0x000fe200078e021e */
[----:B-1----:R-:W-:-:S04]  /*0cd0*/  IADD3 R14, PT, PT, R24, -R27, RZ ;  /* 0x8000001b180e7210 */ /* 0x002fc80007ffe0ff */
[----:B------:R-:W3:Y:S01]  /*0ce0*/  LDG.E.64 R10, desc[UR4][R20.64] ;  /* 0x00000004140a7981 */ /* 0x000ee2000c1e1b00 */
[----:B------:R-:W-:-:S04]  /*0cf0*/  IMAD.WIDE R12, R27, 0x8, R30 ;  /* 0x000000081b0c7825 */ /* 0x000fc800078e021e */
[----:B------:R-:W-:Y:S02]  /*0d00*/  IMAD R17, R27, 0x3, R14 ;  /* 0x000000031b117824 */ /* 0x000fe400078e020e */
[----:B------:R-:W4:Y:S02]  /*0d10*/  LDG.E.64 R12, desc[UR4][R12.64] ;  /* 0x000000040c0c7981 */ /* 0x000f24000c1e1b00 */
[----:B------:R-:W-:Y:S01]  /*0d20*/  IMAD.WIDE R16, R17, 0x8, R22 ;  /* 0x0000000811107825 */ /* 0x000fe200078e0216 */
[----:B------:R-:W-:-:S04]  /*0d30*/  IADD3 R24, PT, PT, R24, R27, RZ ;  /* 0x0000001b18187210 */ /* 0x000fc80007ffe0ff */
[----:B------:R-:W5:Y:S01]  /*0d40*/  LDG.E.64 R14, desc[UR4][R16.64] ;  /* 0x00000004100e7981 */ /* 0x000f62000c1e1b00 */
[----:B------:R-:W-:-:S04]  /*0d50*/  IMAD.WIDE R28, R27, 0x8, R20 ;  /* 0x000000081b1c7825 */ /* 0x000fc800078e0214 */
[----:B0-----:R-:W-:Y:S01]  /*0d60*/  IMAD R31, R27, 0x3, R24 ;  /* 0x000000031b1f7824 */ /* 0x001fe200078e0218 */
[----:B------:R-:W5:Y:S03]  /*0d70*/  LDG.E.64 R20, desc[UR4][R28.64] ;  /* 0x000000041c147981 */ /* 0x000f66000c1e1b00 */
[----:B------:R-:W-:-:S06]  /*0d80*/  IMAD.WIDE R22, R31, 0x8, R22 ;  /* 0x000000081f167825 */ /* 0x000fcc00078e0216 */
[----:B------:R-:W5:Y:S01]  /*0d90*/  LDG.E.64 R22, desc[UR4][R22.64] ;  /* 0x0000000416167981 */ /* 0x000f62000c1e1b00 */
[----:B------:R-:W-:-:S04]  /*0da0*/  IMAD.WIDE R26, R27, 0x8, R16 ;  /* 0x000000081b1a7825 */ /* 0x000fc800078e0210 */
[----:B--2---:R-:W-:Y:S02]  /*0db0*/  IMAD.WIDE R24, R25, 0x4, R18 ;  /* 0x0000000419187825 */ /* 0x004fe400078e0212 */
[----:B------:R-:W2:Y:S04]  /*0dc0*/  LDG.E.64 R18, desc[UR4][R26.64] ;  /* 0x000000041a127981 */ /* 0x000ea8000c1e1b00 */
[----:B------:R-:W2:Y:S01]  /*0dd0*/  LDG.E R25, desc[UR4][R24.64] ;  /* 0x0000000418197981 */ /* 0x000ea2000c1e1900 */
[----:B---3--:R-:W-:Y:S01]  /*0de0*/  DADD R8, R8, R10 ;  /* 0x0000000008087229 */ /* 0x008fe2000000000a */
[----:B------:R-:W0:Y:S07]  /*0df0*/  LDC.64 R10, c[0x0][0x390] ;  /* 0x0000e400ff0a7b82 */ /* 0x000e2e0000000a00 */
[----:B----4-:R-:W-:-:S08]  /*0e00*/  DADD R8, R8, R12 ;  /* 0x0000000008087229 */ /* 0x010fd0000000000c */
[----:B-----5:R-:W-:-:S08]  /*0e10*/  DADD R8, R8, R14 ;  /* 0x0000000008087229 */ /* 0x020fd0000000000e */
[----:B------:R-:W-:-:S08]  /*0e20*/  DADD R8, R8, R20 ;  /* 0x0000000008087229 */ /* 0x000fd00000000014 */
[----:B------:R-:W-:-:S08]  /*0e30*/  DADD R8, R8, R22 ;  /* 0x0000000008087229 */ /* 0x000fd00000000016 */
[----:B--2---:R-:W-:Y:S01]  /*0e40*/  DADD R8, R8, R18 ;  /* 0x0000000008087229 */ /* 0x004fe20000000012 */
[----:B0-----:R-:W-:-:S06]  /*0e50*/  IMAD.WIDE R10, R25, 0x8, R10 ;  /* 0x00000008190a7825 */ /* 0x001fcc00078e020a */
[----:B------:R1:W-:Y:S04]  /*0e60*/  STG.E.64 desc[UR4][R10.64], R8 ;  /* 0x000000080a007986 */ /* 0x0003e8000c101b04 */
.L_x_79:
[----:B------:R-:W-:Y:S05]  /*0e70*/  BSYNC.RECONVERGENT B0 ;  /* 0x0000000000007941 */ /* 0x000fea0003800200 */
.L_x_78:
[----:B------:R-:W-:Y:S04]  /*0e80*/  BSSY.RECONVERGENT B0, `(.L_x_80) ;  /* 0x0000023000007945 */ /* 0x000fe80003800200 */
[----:B------:R-:W-:Y:S05]  /*0e90*/  @P1 BRA `(.L_x_81) ;  /* 0x0000000000841947 */ /* 0x000fea0003800000 */
[----:B---3--:R-:W3:Y:S01]  /*0ea0*/  LDC.64 R18, c[0x0][0x388] ;  /* 0x0000e200ff127b82 */ /* 0x008ee20000000a00 */
[----:B------:R-:W-:-:S07]  /*0eb0*/  IADD3 R24, PT, PT, R3, R6, RZ ;  /* 0x0000000603187210 */ /* 0x000fce0007ffe0ff */
[----:B------:R-:W4:Y:S08]  /*0ec0*/  LDC R25, c[0x0][0x3a0] ;  /* 0x0000e800ff197b82 */ /* 0x000f300000000800 */
[----:B0-2---:R-:W0:Y:S01]  /*0ed0*/  LDC.64 R20, c[0x0][0x380] ;  /* 0x0000e000ff147b82 */ /* 0x005e220000000a00 */
[----:B---3--:R-:W-:-:S05]  /*0ee0*/  IMAD.WIDE R26, R6, 0x8, R18 ;  /* 0x00000008061a7825 */ /* 0x008fca00078e0212 */
[----:B-1----:R1:W2:Y:S01]  /*0ef0*/  LDG.E.64 R8, desc[UR4][R26.64] ;  /* 0x000000041a087981 */ /* 0x0022a2000c1e1b00 */
[----:B------:R-:W-:Y:S01]  /*0f00*/  IMAD.WIDE R16, R3, 0x8, R26 ;  /* 0x0000000803107825 */ /* 0x000fe200078e021a */
[----:B----4-:R-:W-:-:S04]  /*0f10*/  IADD3 R14, PT, PT, R24, -R25, RZ ;  /* 0x80000019180e7210 */ /* 0x010fc80007ffe0ff */
[----:B------:R-:W2:Y:S01]  /*0f20*/  LDG.E.64 R10, desc[UR4][R16.64] ;  /* 0x00000004100a7981 */ /* 0x000ea2000c1e1b00 */
[----:B------:R-:W-:-:S04]  /*0f30*/  IMAD.WIDE R12, R25, 0x8, R26 ;  /* 0x00000008190c7825 */ /* 0x000fc800078e021a */
[----:B------:R-:W-:Y:S02]  /*0f40*/  IMAD R23, R25, 0x3, R14 ;  /* 0x0000000319177824 */ /* 0x000fe400078e020e */
[----:B------:R-:W3:Y:S02]  /*0f50*/  LDG.E.64 R12, desc[UR4][R12.64] ;  /* 0x000000040c0c7981 */ /* 0x000ee4000c1e1b00 */
[----:B------:R-:W-:Y:S01]  /*0f60*/  IMAD.WIDE R22, R23, 0x8, R18 ;  /* 0x0000000817167825 */ /* 0x000fe200078e0212 */
[----:B------:R-:W-:-:S04]  /*0f70*/  IADD3 R24, PT, PT, R24, R25, RZ ;  /* 0x0000001918187210 */ /* 0x000fc80007ffe0ff */
[----:B------:R-:W4:Y:S01]  /*0f80*/  LDG.E.64 R14, desc[UR4][R22.64] ;  /* 0x00000004160e7981 */ /* 0x000f22000c1e1b00 */
[----:B------:R-:W-:-:S04]  /*0f90*/  IMAD.WIDE R28, R25, 0x8, R16 ;  /* 0x00000008191c7825 */ /* 0x000fc800078e0210 */
[----:B-1----:R-:W-:Y:S01]  /*0fa0*/  IMAD R27, R25, 0x3, R24 ;  /* 0x00000003191b7824 */ /* 0x002fe200078e0218 */
[----:B------:R-:W5:Y:S03]  /*0fb0*/  LDG.E.64 R16, desc[UR4][R28.64] ;  /* 0x000000041c107981 */ /* 0x000f66000c1e1b00 */
[----:B------:R-:W-:-:S06]  /*0fc0*/  IMAD.WIDE R18, R27, 0x8, R18 ;  /* 0x000000081b127825 */ /* 0x000fcc00078e0212 */
[----:B------:R-:W5:Y:S01]  /*0fd0*/  LDG.E.64 R18, desc[UR4][R18.64] ;  /* 0x0000000412127981 */ /* 0x000f62000c1e1b00 */
[----:B------:R-:W-:-:S04]  /*0fe0*/  IMAD.WIDE R24, R25, 0x8, R22 ;  /* 0x0000000819187825 */ /* 0x000fc800078e0216 */
[----:B0-----:R-:W-:Y:S02]  /*0ff0*/  IMAD.WIDE R26, R6, 0x4, R20 ;  /* 0x00000004061a7825 */ /* 0x001fe400078e0214 */
[----:B------:R-:W5:Y:S04]  /*1000*/  LDG.E.64 R20, desc[UR4][R24.64] ;  /* 0x0000000418147981 */ /* 0x000f68000c1e1b00 */
[----:B------:R-:W5:Y:S01]  /*1010*/  LDG.E R27, desc[UR4][R26.64] ;  /* 0x000000041a1b7981 */ /* 0x000f62000c1e1900 */
[----:B--2---:R-:W-:Y:S01]  /*1020*/  DADD R8, R8, R10 ;  /* 0x0000000008087229 */ /* 0x004fe2000000000a */
[----:B------:R-:W0:Y:S07]  /*1030*/  LDC.64 R10, c[0x0][0x390] ;  /* 0x0000e400ff0a7b82 */ /* 0x000e2e0000000a00 */
[----:B---3--:R-:W-:-:S08]  /*1040*/  DADD R8, R8, R12 ;  /* 0x0000000008087229 */ /* 0x008fd0000000000c */
[----:B----4-:R-:W-:-:S08]  /*1050*/  DADD R8, R8, R14 ;  /* 0x0000000008087229 */ /* 0x010fd0000000000e */
[----:B-----5:R-:W-:-:S08]  /*1060*/  DADD R8, R8, R16 ;  /* 0x0000000008087229 */ /* 0x020fd00000000010 */
[----:B------:R-:W-:-:S08]  /*1070*/  DADD R8, R8, R18 ;  /* 0x0000000008087229 */ /* 0x000fd00000000012 */
[----:B------:R-:W-:Y:S01]  /*1080*/  DADD R8, R8, R20 ;  /* 0x0000000008087229 */ /* 0x000fe20000000014 */
[----:B0-----:R-:W-:-:S06]  /*1090*/  IMAD.WIDE R10, R27, 0x8, R10 ;  /* 0x000000081b0a7825 */ /* 0x001fcc00078e020a */
[----:B------:R4:W-:Y:S04]  /*10a0*/  STG.E.64 desc[UR4][R10.64], R8 ;  /* 0x000000080a007986 */ /* 0x0009e8000c101b04 */
.L_x_81:
[----:B------:R-:W-:Y:S05]  /*10b0*/  BSYNC.RECONVERGENT B0 ;  /* 0x0000000000007941 */ /* 0x000fea0003800200 */
.L_x_80:
[----:B------:R-:W-:-:S07]  /*10c0*/  IADD3 R7, PT, PT, R7, 0x2, RZ ;  /* 0x0000000207077810 */ /* 0x000fce0007ffe0ff */
.L_x_77:
[----:B------:R-:W-:-:S04]  /*10d0*/  LOP3.LUT R2, R2, 0x1, RZ, 0xc0, !PT ;  /* 0x0000000102027812 */ /* 0x000fc800078ec0ff */
[----:B------:R-:W-:-:S13]  /*10e0*/  ISETP.NE.U32.AND P0, PT, R2, 0x1, PT ;  /* 0x000000010200780c */ /* 0x000fda0003f05070 */
[----:B------:R-:W-:Y:S05]  /*10f0*/  @!P0 EXIT ;  /* 0x000000000000894d */ /* 0x000fea0003800000 */
[----:B------:R-:W5:Y:S01]  /*1100*/  LDCU UR6, c[0x0][0x39c] ;  /* 0x00007380ff0677ac */ /* 0x000f620008000800 */
[----:B------:R-:W-:-:S05]  /*1110*/  IADD3 R4, PT, PT, R4, R7, RZ ;  /* 0x0000000704047210 */ /* 0x000fca0007ffe0ff */
[----:B-1----:R-:W-:-:S05]  /*1120*/  IMAD R0, R4, R0, R5 ;  /* 0x0000000004007224 */ /* 0x002fca00078e0205 */
[----:B-----5:R-:W-:-:S13]  /*1130*/  ISETP.GE.AND P0, PT, R0, UR6, PT ;  /* 0x0000000600007c0c */ /* 0x020fda000bf06270 */
[----:B------:R-:W-:Y:S05]  /*1140*/  @P0 EXIT ;  /* 0x000000000000094d */ /* 0x000fea0003800000 */
[----:B----4-:R-:W1:Y:S01]  /*1150*/  LDC.64 R10, c[0x0][0x388] ;  /* 0x0000e200ff0a7b82 */ /* 0x010e620000000a00 */
[----:B---3--:R-:W-:-:S07]  /*1160*/  IADD3 R18, PT, PT, R3, R0, RZ ;  /* 0x0000000003127210 */ /* 0x008fce0007ffe0ff */
[----:B------:R-:W3:Y:S08]  /*1170*/  LDC R25, c[0x0][0x3a0] ;  /* 0x0000e800ff197b82 */ /* 0x000ef00000000800 */
[----:B0-2---:R-:W0:Y:S01]  /*1180*/  LDC.64 R20, c[0x0][0x380] ;  /* 0x0000e000ff147b82 */ /* 0x005e220000000a00 */
[----:B-1----:R-:W-:-:S04]  /*1190*/  IMAD.WIDE R12, R0, 0x8, R10 ;  /* 0x00000008000c7825 */ /* 0x002fc800078e020a */
[--C-:B------:R-:W-:Y:S02]  /*11a0*/  IMAD.WIDE R14, R3, 0x8, R12.reuse ;  /* 0x00000008030e7825 */ /* 0x100fe400078e020c */
[----:B------:R-:W2:Y:S01]  /*11b0*/  LDG.E.64 R2, desc[UR4][R12.64] ;  /* 0x000000040c027981 */ /* 0x000ea2000c1e1b00 */
[CC--:B---3--:R-:W-:Y:S01]  /*11c0*/  IADD3 R6, PT, PT, R18.reuse, -R25.reuse, RZ ;  /* 0x8000001912067210 */ /* 0x0c8fe20007ffe0ff */
[C---:B------:R-:W-:Y:S02]  /*11d0*/  IMAD.WIDE R8, R25.reuse, 0x8, R12 ;  /* 0x0000000819087825 */ /* 0x040fe400078e020c */
[----:B------:R1:W2:Y:S02]  /*11e0*/  LDG.E.64 R4, desc[UR4][R14.64] ;  /* 0x000000040e047981 */ /* 0x0002a4000c1e1b00 */
[----:B------:R-:W-:Y:S02]  /*11f0*/  IMAD R17, R25, 0x3, R6 ;  /* 0x0000000319117824 */ /* 0x000fe400078e0206 */
[----:B------:R-:W3:Y:S02]  /*1200*/  LDG.E.64 R8, desc[UR4][R8.64] ;  /* 0x0000000408087981 */ /* 0x000ee4000c1e1b00 */
[----:B------:R-:W-:Y:S01]  /*1210*/  IMAD.WIDE R16, R17, 0x8, R10 ;  /* 0x0000000811107825 */ /* 0x000fe200078e020a */
[----:B------:R-:W-:-:S04]  /*1220*/  IADD3 R22, PT, PT, R18, R25, RZ ;  /* 0x0000001912167210 */ /* 0x000fc80007ffe0ff */
[----:B------:R-:W4:Y:S01]  /*1230*/  LDG.E.64 R6, desc[UR4][R16.64] ;  /* 0x0000000410067981 */ /* 0x000f22000c1e1b00 */
[----:B------:R-:W-:-:S04]  /*1240*/  IMAD.WIDE R18, R25, 0x8, R14 ;  /* 0x0000000819127825 */ /* 0x000fc800078e020e */
[----:B------:R-:W-:Y:S01]  /*1250*/  IMAD R23, R25, 0x3, R22 ;  /* 0x0000000319177824 */ /* 0x000fe200078e0216 */
[----:B------:R-:W5:Y:S03]  /*1260*/  LDG.E.64 R12, desc[UR4][R18.64] ;  /* 0x00000004120c7981 */ /* 0x000f66000c1e1b00 */
[----:B------:R-:W-:-:S04]  /*1270*/  IMAD.WIDE R10, R23, 0x8, R10 ;  /* 0x00000008170a7825 */ /* 0x000fc800078e020a */
[----:B-1----:R-:W-:Y:S02]  /*1280*/  IMAD.WIDE R14, R25, 0x8, R16 ;  /* 0x00000008190e7825 */ /* 0x002fe400078e0210 */
[----:B------:R-:W5:Y:S02]  /*1290*/  LDG.E.64 R10, desc[UR4][R10.64] ;  /* 0x000000040a0a7981 */ /* 0x000f64000c1e1b00 */
        /* <DEDUP_REMOVED lines=8> */
[----:B------:R-:W-:Y:S01]  /*1320*/  DADD R2, R2, R10 ;  /* 0x0000000002027229 */ /* 0x000fe2000000000a */
[----:B0-----:R-:W-:-:S07]  /*1330*/  IMAD.WIDE R4, R21, 0x8, R4 ;  /* 0x0000000815047825 */ /* 0x001fce00078e0204 */
[----:B------:R-:W-:-:S07]  /*1340*/  DADD R2, R2, R14 ;  /* 0x0000000002027229 */ /* 0x000fce000000000e */
[----:B------:R-:W-:Y:S01]  /*1350*/  STG.E.64 desc[UR4][R4.64], R2 ;  /* 0x0000000204007986 */ /* 0x000fe2000c101b04 */
[----:B------:R-:W-:Y:S05]  /*1360*/  EXIT ;  /* 0x000000000000794d */ /* 0x000fea0003800000 */
.L_x_82:
        /* <DEDUP_REMOVED lines=9> */
.L_x_97:


//--------------------- .text._Z47dvc_ScaLBL_D3Q7_AAodd_Poisson_ElectricPotentialPiS_PdS0_iii --------------------------
	.section	.text._Z47dvc_ScaLBL_D3Q7_AAodd_Poisson_ElectricPotentialPiS_PdS0_iii,"ax",@progbits
	.align	128
        .global         _Z47dvc_ScaLBL_D3Q7_AAodd_Poisson_ElectricPotentialPiS_PdS0_iii
        .type           _Z47dvc_ScaLBL_D3Q7_AAodd_Poisson_ElectricPotentialPiS_PdS0_iii,@function
        .size           _Z47dvc_ScaLBL_D3Q7_AAodd_Poisson_ElectricPotentialPiS_PdS0_iii,(.L_x_98 - _Z47dvc_ScaLBL_D3Q7_AAodd_Poisson_ElectricPotentialPiS_PdS0_iii)
        .other          _Z47dvc_ScaLBL_D3Q7_AAodd_Poisson_ElectricPotentialPiS_PdS0_iii,@"STO_CUDA_ENTRY STV_DEFAULT"
_Z47dvc_ScaLBL_D3Q7_AAodd_Poisson_ElectricPotentialPiS_PdS0_iii:
.text._Z47dvc_ScaLBL_D3Q7_AAodd_Poisson_ElectricPotentialPiS_PdS0_iii:
[----:B------:R-:W-:Y:S08]  /*0000*/  LDC R1, c[0x0][0x37c] ;  /* 0x0000df00ff017b82 */ /* 0x000ff00000000800 */
[----:B------:R-:W0:Y:S02]  /*0010*/  LDC R3, c[0x0][0x3a8] ;  /* 0x0000ea00ff037b82 */ /* 0x000e240000000800 */
[----:B0-----:R-:W-:-:S13]  /*0020*/  ISETP.GE.AND P0, PT, R3, -0x3ffff, PT ;  /* 0xfffc00010300780c */ /* 0x001fda0003f06270 */
[----:B------:R-:W-:Y:S05]  /*0030*/  @!P0 EXIT ;  /* 0x000000000000894d */ /* 0x000fea0003800000 */
[----:B------:R-:W0:Y:S01]  /*0040*/  S2R R5, SR_TID.X ;  /* 0x0000000000057919 */ /* 0x000e220000002100 */
[----:B------:R-:W0:Y:S01]  /*0050*/  LDCU UR6, c[0x0][0x3a0] ;  /* 0x00007400ff0677ac */ /* 0x000e220008000800 */
[----:B------:R-:W1:Y:S01]  /*0060*/  LDC R0, c[0x0][0x360] ;  /* 0x0000d800ff007b82 */ /* 0x000e620000000800 */
[----:B------:R-:W-:Y:S01]  /*0070*/  IADD3 R4, PT, PT, R3, 0x3ffff, RZ ;  /* 0x0003ffff03047810 */ /* 0x000fe20007ffe0ff */
[----:B------:R-:W2:Y:S01]  /*0080*/  S2R R7, SR_CTAID.X ;  /* 0x0000000000077919 */ /* 0x000ea20000002500 */
[----:B------:R-:W-:Y:S01]  /*0090*/  SHF.R.S32.HI R2, RZ, 0x1f, R3 ;  /* 0x0000001fff027819 */ /* 0x000fe20000011403 */
[----:B------:R-:W3:Y:S01]  /*00a0*/  LDCU.64 UR4, c[0x0][0x358] ;  /* 0x00006b00ff0477ac */ /* 0x000ee20008000a00 */
[----:B------:R-:W-:Y:S02]  /*00b0*/  ISETP.GE.U32.AND P0, PT, R4, 0x7ffff, PT ;  /* 0x0007ffff0400780c */ /* 0x000fe40003f06070 */
[----:B------:R-:W-:Y:S01]  /*00c0*/  LEA.HI R2, R2, R3, RZ, 0x12 ;  /* 0x0000000302027211 */ /* 0x000fe200078f90ff */
[----:B------:R-:W-:-:S03]  /*00d0*/  HFMA2 R3, -RZ, RZ, 0, 0 ;  /* 0x00000000ff037431 */ /* 0x000fc600000001ff */
[----:B------:R-:W-:Y:S02]  /*00e0*/  SHF.R.S32.HI R2, RZ, 0x12, R2 ;  /* 0x00000012ff027819 */ /* 0x000fe40000011402 */
[----:B0-----:R-:W-:-:S03]  /*00f0*/  IADD3 R5, PT, PT, R5, UR6, RZ ;  /* 0x0000000605057c10 */ /* 0x001fc6000fffe0ff */
[----:B--2---:R-:W-:Y:S02]  /*0100*/  IMAD R4, R2, R7, R7 ;  /* 0x0000000702047224 */ /* 0x004fe400078e0207 */
[----:B---3--:R-:W-:Y:S05]  /*0110*/  @!P0 BRA `(.L_x_83) ;  /* 0x0000000400888947 */ /* 0x008fea0003800000 */
[----:B------:R-:W0:Y:S01]  /*0120*/  LDC R6, c[0x0][0x3a8] ;  /* 0x0000ea00ff067b82 */ /* 0x000e220000000800 */
[----:B------:R-:W-:Y:S01]  /*0130*/  IADD3 R16, PT, PT, R2, 0x1, RZ ;  /* 0x0000000102107810 */ /* 0x000fe20007ffe0ff */
[-C--:B-1----:R-:W-:Y:S01]  /*0140*/  IMAD R18, R4, R0.reuse, R0 ;  /* 0x0000000004127224 */ /* 0x082fe200078e0200 */
[----:B------:R-:W1:Y:S01]  /*0150*/  LDCU UR6, c[0x0][0x3a4] ;  /* 0x00007480ff0677ac */ /* 0x000e620008000800 */
[----:B------:R-:W-:Y:S01]  /*0160*/  IMAD R7, R7, R0, RZ ;  /* 0x0000000007077224 */ /* 0x000fe200078e02ff */
[C---:B------:R-:W-:Y:S02]  /*0170*/  LOP3.LUT R3, R16.reuse, 0xfffffffe, RZ, 0xc0, !PT ;  /* 0xfffffffe10037812 */ /* 0x040fe400078ec0ff */
[----:B------:R-:W-:Y:S01]  /*0180*/  IADD3 R27, PT, PT, R5, R18, RZ ;  /* 0x00000012051b7210 */ /* 0x000fe20007ffe0ff */
[----:B------:R-:W2:Y:S01]  /*0190*/  LDC.64 R8, c[0x0][0x380] ;  /* 0x0000e000ff087b82 */ /* 0x000ea20000000a00 */
[----:B------:R-:W-:Y:S01]  /*01a0*/  IMAD R7, R16, R7, R5 ;  /* 0x0000000710077224 */ /* 0x000fe200078e0205 */
[----:B------:R-:W-:-:S06]  /*01b0*/  IADD3 R26, PT, PT, -R3, RZ, RZ ;  /* 0x000000ff031a7210 */ /* 0x000fcc0007ffe1ff */
[----:B------:R-:W3:Y:S08]  /*01c0*/  LDC.64 R10, c[0x0][0x388] ;  /* 0x0000e200ff0a7b82 */ /* 0x000ef00000000a00 */
[----:B------:R-:W4:Y:S08]  /*01d0*/  LDC.64 R12, c[0x0][0x390] ;  /* 0x0000e400ff0c7b82 */ /* 0x000f300000000a00 */
[----:B-1----:R-:W0:Y:S02]  /*01e0*/  LDC.64 R14, c[0x0][0x398] ;  /* 0x0000e600ff0e7b82 */ /* 0x002e240000000a00 */
.L_x_88:
[----:B------:R-:W-:Y:S01]  /*01f0*/  ISETP.GE.AND P0, PT, R7, UR6, PT ;  /* 0x0000000607007c0c */ /* 0x000fe2000bf06270 */
[----:B------:R-:W-:Y:S01]  /*0200*/  BSSY.RECONVERGENT B0, `(.L_x_84) ;  /* 0x0000029000007945 */ /* 0x000fe20003800200 */
[----:B------:R-:W-:Y:S02]  /*0210*/  IADD3 R26, PT, PT, R26, 0x2, RZ ;  /* 0x000000021a1a7810 */ /* 0x000fe40007ffe0ff */
[----:B------:R-:W-:Y:S02]  /*0220*/  ISETP.GE.AND P1, PT, R27, UR6, PT ;  /* 0x000000061b007c0c */ /* 0x000fe4000bf26270 */
[----:B------:R-:W-:-:S07]  /*0230*/  ISETP.NE.AND P2, PT, R26, RZ, PT ;  /* 0x000000ff1a00720c */ /* 0x000fce0003f45270 */
[----:B01----:R-:W-:Y:S06]  /*0240*/  @P0 BRA `(.L_x_85) ;  /* 0x0000000000900947 */ /* 0x003fec0003800000 */
[----:B--2---:R-:W-:-:S05]  /*0250*/  IMAD.WIDE R16, R7, 0x4, R8 ;  /* 0x0000000407107825 */ /* 0x004fca00078e0208 */
[----:B------:R-:W2:Y:S01]  /*0260*/  LDG.E R19, desc[UR4][R16.64] ;  /* 0x0000000410137981 */ /* 0x000ea2000c1e1900 */
[----:B0-----:R-:W-:-:S05]  /*0270*/  IMAD.WIDE R24, R6, 0x4, R16 ;  /* 0x0000000406187825 */ /* 0x001fca00078e0210 */
[----:B------:R0:W5:Y:S01]  /*0280*/  LDG.E R29, desc[UR4][R24.64] ;  /* 0x00000004181d7981 */ /* 0x000162000c1e1900 */
[----:B----4-:R-:W-:-:S06]  /*0290*/  IMAD.WIDE R22, R7, 0x8, R12 ;  /* 0x0000000807167825 */ /* 0x010fcc00078e020c */
[----:B------:R-:W4:Y:S01]  /*02a0*/  LDG.E.64 R22, desc[UR4][R22.64] ;  /* 0x0000000416167981 */ /* 0x000f22000c1e1b00 */
[----:B0-----:R-:W-:-:S04]  /*02b0*/  IMAD.WIDE R24, R6, 0x4, R24 ;  /* 0x0000000406187825 */ /* 0x001fc800078e0218 */
[----:B--2---:R-:W-:-:S05]  /*02c0*/  IMAD.WIDE R16, R19, 0x8, R12 ;  /* 0x0000000813107825 */ /* 0x004fca00078e020c */
[----:B------:R0:W4:Y:S01]  /*02d0*/  LDG.E.64 R20, desc[UR4][R16.64] ;  /* 0x0000000410147981 */ /* 0x000122000c1e1b00 */
[----:B-----5:R-:W-:-:S03]  /*02e0*/  IMAD.WIDE R18, R29, 0x8, R12 ;  /* 0x000000081d127825 */ /* 0x020fc600078e020c */
[----:B------:R-:W2:Y:S04]  /*02f0*/  LDG.E R29, desc[UR4][R24.64] ;  /* 0x00000004181d7981 */ /* 0x000ea8000c1e1900 */
[----:B------:R-:W5:Y:S01]  /*0300*/  LDG.E.64 R18, desc[UR4][R18.64] ;  /* 0x0000000412127981 */ /* 0x000f62000c1e1b00 */
[----:B0-----:R-:W-:Y:S01]  /*0310*/  IMAD.WIDE R16, R6, 0x4, R24 ;  /* 0x0000000406107825 */ /* 0x001fe200078e0218 */
[----:B----4-:R-:W-:-:S04]  /*0320*/  DADD R20, R22, R20 ;  /* 0x0000000016147229 */ /* 0x010fc80000000014 */
[----:B------:R-:W4:Y:S04]  /*0330*/  LDG.E R23, desc[UR4][R16.64] ;  /* 0x0000000410177981 */ /* 0x000f28000c1e1900 */
[----:B-----5:R-:W-:Y:S01]  /*0340*/  DADD R18, R20, R18 ;  /* 0x0000000014127229 */ /* 0x020fe20000000012 */
[----:B--2---:R-:W-:-:S04]  /*0350*/  IMAD.WIDE R20, R29, 0x8, R12 ;  /* 0x000000081d147825 */ /* 0x004fc800078e020c */
[C---:B------:R-:W-:Y:S02]  /*0360*/  IMAD.WIDE R28, R6.reuse, 0x4, R16 ;  /* 0x00000004061c7825 */ /* 0x040fe400078e0210 */
[----:B------:R-:W2:Y:S04]  /*0370*/  LDG.E.64 R20, desc[UR4][R20.64] ;  /* 0x0000000414147981 */ /* 0x000ea8000c1e1b00 */
[----:B------:R0:W5:Y:S02]  /*0380*/  LDG.E R17, desc[UR4][R28.64] ;  /* 0x000000041c117981 */ /* 0x000164000c1e1900 */
[----:B0-----:R-:W-:-:S05]  /*0390*/  IMAD.WIDE R28, R6, 0x4, R28 ;  /* 0x00000004061c7825 */ /* 0x001fca00078e021c */
[----:B------:R-:W3:Y:S01]  /*03a0*/  LDG.E R25, desc[UR4][R28.64] ;  /* 0x000000041c197981 */ /* 0x000ee2000c1e1900 */
[----:B----4-:R-:W-:-:S06]  /*03b0*/  IMAD.WIDE R22, R23, 0x8, R12 ;  /* 0x0000000817167825 */ /* 0x010fcc00078e020c */
[----:B------:R-:W4:Y:S01]  /*03c0*/  LDG.E.64 R22, desc[UR4][R22.64] ;  /* 0x0000000416167981 */ /* 0x000f22000c1e1b00 */
[----:B-----5:R-:W-:Y:S01]  /*03d0*/  IMAD.WIDE R16, R17, 0x8, R12 ;  /* 0x0000000811107825 */ /* 0x020fe200078e020c */
[----:B--2---:R-:W-:-:S05]  /*03e0*/  DADD R18, R18, R20 ;  /* 0x0000000012127229 */ /* 0x004fca0000000014 */
[----:B------:R-:W2:Y:S01]  /*03f0*/  LDG.E.64 R16, desc[UR4][R16.64] ;  /* 0x0000000410107981 */ /* 0x000ea2000c1e1b00 */
[----:B---3--:R-:W-:-:S06]  /*0400*/  IMAD.WIDE R20, R7, 0x4, R10 ;  /* 0x0000000407147825 */ /* 0x008fcc00078e020a */
[----:B------:R-:W3:Y:S01]  /*0410*/  LDG.E R21, desc[UR4][R20.64] ;  /* 0x0000000414157981 */ /* 0x000ee2000c1e1900 */
[----:B------:R-:W-:-:S06]  /*0420*/  IMAD.WIDE R24, R25, 0x8, R12 ;  /* 0x0000000819187825 */ /* 0x000fcc00078e020c */
[----:B------:R-:W5:Y:S01]  /*0430*/  LDG.E.64 R24, desc[UR4][R24.64] ;  /* 0x0000000418187981 */ /* 0x000f62000c1e1b00 */
[----:B----4-:R-:W-:-:S08]  /*0440*/  DADD R18, R18, R22 ;  /* 0x0000000012127229 */ /* 0x010fd00000000016 */
[----:B--2---:R-:W-:-:S08]  /*0450*/  DADD R18, R18, R16 ;  /* 0x0000000012127229 */ /* 0x004fd00000000010 */
[----:B-----5:R-:W-:Y:S01]  /*0460*/  DADD R28, R18, R24 ;  /* 0x00000000121c7229 */ /* 0x020fe20000000018 */
[----:B---3--:R-:W-:-:S06]  /*0470*/  IMAD.WIDE R18, R21, 0x8, R14 ;  /* 0x0000000815127825 */ /* 0x008fcc00078e020e */
[----:B------:R1:W-:Y:S04]  /*0480*/  STG.E.64 desc[UR4][R18.64], R28 ;  /* 0x0000001c12007986 */ /* 0x0003e8000c101b04 */
.L_x_85:
[----:B------:R-:W-:Y:S05]  /*0490*/  BSYNC.RECONVERGENT B0 ;  /* 0x0000000000007941 */ /* 0x000fea0003800200 */
.L_x_84:
[----:B------:R-:W-:Y:S04]  /*04a0*/  BSSY.RECONVERGENT B0, `(.L_x_86) ;  /* 0x0000026000007945 */ /* 0x000fe80003800200 */
[----:B------:R-:W-:Y:S05]  /*04b0*/  @P1 BRA `(.L_x_87) ;  /* 0x0000000000901947 */ /* 0x000fea0003800000 */
[----:B-12---:R-:W-:-:S05]  /*04c0*/  IMAD.WIDE R18, R27, 0x4, R8 ;  /* 0x000000041b127825 */ /* 0x006fca00078e0208 */
[----:B------:R-:W2:Y:S01]  /*04d0*/  LDG.E R21, desc[UR4][R18.64] ;  /* 0x0000000412157981 */ /* 0x000ea2000c1e1900 */
[----:B0-----:R-:W-:-:S05]  /*04e0*/  IMAD.WIDE R22, R6, 0x4, R18 ;  /* 0x0000000406167825 */ /* 0x001fca00078e0212 */
[----:B------:R0:W5:Y:S01]  /*04f0*/  LDG.E R17, desc[UR4][R22.64] ;  /* 0x0000000416117981 */ /* 0x000162000c1e1900 */
[----:B----4-:R-:W-:-:S05]  /*0500*/  IMAD.WIDE R24, R27, 0x8, R12 ;  /* 0x000000081b187825 */ /* 0x010fca00078e020c */
[----:B------:R1:W4:Y:S01]  /*0510*/  LDG.E.64 R18, desc[UR4][R24.64] ;  /* 0x0000000418127981 */ /* 0x000322000c1e1b00 */
[----:B0-----:R-:W-:-:S05]  /*0520*/  IMAD.WIDE R22, R6, 0x4, R22 ;  /* 0x0000000406167825 */ /* 0x001fca00078e0216 */
[----:B------:R-:W3:Y:S01]  /*0530*/  LDG.E R29, desc[UR4][R22.64] ;  /* 0x00000004161d7981 */ /* 0x000ee2000c1e1900 */
[----:B--2---:R-:W-:-:S06]  /*0540*/  IMAD.WIDE R20, R21, 0x8, R12 ;  /* 0x0000000815147825 */ /* 0x004fcc00078e020c */
[----:B------:R-:W4:Y:S01]  /*0550*/  LDG.E.64 R20, desc[UR4][R20.64] ;  /* 0x0000000414147981 */ /* 0x000f22000c1e1b00 */
[----:B-----5:R-:W-:-:S06]  /*0560*/  IMAD.WIDE R16, R17, 0x8, R12 ;  /* 0x0000000811107825 */ /* 0x020fcc00078e020c */
[----:B------:R-:W2:Y:S01]  /*0570*/  LDG.E.64 R16, desc[UR4][R16.64] ;  /* 0x0000000410107981 */ /* 0x000ea2000c1e1b00 */
[----:B-1----:R-:W-:Y:S01]  /*0580*/  IMAD.WIDE R24, R6, 0x4, R22 ;  /* 0x0000000406187825 */ /* 0x002fe200078e0216 */
[----:B----4-:R-:W-:-:S04]  /*0590*/  DADD R18, R18, R20 ;  /* 0x0000000012127229 */ /* 0x010fc80000000014 */
[----:B------:R-:W4:Y:S04]  /*05a0*/  LDG.E R21, desc[UR4][R24.64] ;  /* 0x0000000418157981 */ /* 0x000f28000c1e1900 */
[----:B--2---:R-:W-:Y:S01]  /*05b0*/  DADD R16, R18, R16 ;  /* 0x0000000012107229 */ /* 0x004fe20000000010 */
[----:B---3--:R-:W-:-:S04]  /*05c0*/  IMAD.WIDE R18, R29, 0x8, R12 ;  /* 0x000000081d127825 */ /* 0x008fc800078e020c */
[C---:B------:R-:W-:Y:S02]  /*05d0*/  IMAD.WIDE R28, R6.reuse, 0x4, R24 ;  /* 0x00000004061c7825 */ /* 0x040fe400078e0218 */
[----:B------:R-:W2:Y:S04]  /*05e0*/  LDG.E.64 R18, desc[UR4][R18.64] ;  /* 0x0000000412127981 */ /* 0x000ea8000c1e1b00 */
[----:B------:R0:W3:Y:S02]  /*05f0*/  LDG.E R23, desc[UR4][R28.64] ;  /* 0x000000041c177981 */ /* 0x0000e4000c1e1900 */
[----:B0-----:R-:W-:-:S05]  /*0600*/  IMAD.WIDE R28, R6, 0x4, R28 ;  /* 0x00000004061c7825 */ /* 0x001fca00078e021c */
[----:B------:R-:W5:Y:S01]  /*0610*/  LDG.E R22, desc[UR4][R28.64] ;  /* 0x000000041c167981 */ /* 0x000f62000c1e1900 */
[----:B----4-:R-:W-:-:S06]  /*0620*/  IMAD.WIDE R20, R21, 0x8, R12 ;  /* 0x0000000815147825 */ /* 0x010fcc00078e020c */
[----:B------:R-:W4:Y:S01]  /*0630*/  LDG.E.64 R20, desc[UR4][R20.64] ;  /* 0x0000000414147981 */ /* 0x000f22000c1e1b00 */
[----:B---3--:R-:W-:Y:S01]  /*0640*/  IMAD.WIDE R24, R23, 0x8, R12 ;  /* 0x0000000817187825 */ /* 0x008fe200078e020c */
[----:B--2---:R-:W-:-:S05]  /*0650*/  DADD R16, R16, R18 ;  /* 0x0000000010107229 */ /* 0x004fca0000000012 */
[----:B------:R-:W2:Y:S01]  /*0660*/  LDG.E.64 R24, desc[UR4][R24.64] ;  /* 0x0000000418187981 */ /* 0x000ea2000c1e1b00 */
[----:B------:R-:W-:-:S06]  /*0670*/  IMAD.WIDE R18, R27, 0x4, R10 ;  /* 0x000000041b127825 */ /* 0x000fcc00078e020a */
[----:B------:R-:W3:Y:S01]  /*0680*/  LDG.E R19, desc[UR4][R18.64] ;  /* 0x0000000412137981 */ /* 0x000ee2000c1e1900 */
[----:B-----5:R-:W-:-:S06]  /*0690*/  IMAD.WIDE R22, R22, 0x8, R12 ;  /* 0x0000000816167825 */ /* 0x020fcc00078e020c */
[----:B------:R-:W5:Y:S01]  /*06a0*/  LDG.E.64 R22, desc[UR4][R22.64] ;  /* 0x0000000416167981 */ /* 0x000f62000c1e1b00 */
[----:B----4-:R-:W-:-:S08]  /*06b0*/  DADD R16, R16, R20 ;  /* 0x0000000010107229 */ /* 0x010fd00000000014 */
[----:B--2---:R-:W-:-:S08]  /*06c0*/  DADD R16, R16, R24 ;  /* 0x0000000010107229 */ /* 0x004fd00000000018 */
[----:B-----5:R-:W-:Y:S01]  /*06d0*/  DADD R28, R16, R22 ;  /* 0x00000000101c7229 */ /* 0x020fe20000000016 */
[----:B---3--:R-:W-:-:S06]  /*06e0*/  IMAD.WIDE R16, R19, 0x8, R14 ;  /* 0x0000000813107825 */ /* 0x008fcc00078e020e */
[----:B------:R0:W-:Y:S04]  /*06f0*/  STG.E.64 desc[UR4][R16.64], R28 ;  /* 0x0000001c10007986 */ /* 0x0001e8000c101b04 */
.L_x_87:
[----:B------:R-:W-:Y:S05]  /*0700*/  BSYNC.RECONVERGENT B0 ;  /* 0x0000000000007941 */ /* 0x000fea0003800200 */
.L_x_86:
[C---:B------:R-:W-:Y:S02]  /*0710*/  LEA R27, R0.reuse, R27, 0x1 ;  /* 0x0000001b001b7211 */ /* 0x040fe400078e08ff */
[----:B------:R-:W-:Y:S01]  /*0720*/  LEA R7, R0, R7, 0x1 ;  /* 0x0000000700077211 */ /* 0x000fe200078e08ff */
[----:B------:R-:W-:Y:S06]  /*0730*/  @P2 BRA `(.L_x_88) ;  /* 0xfffffff800ac2947 */ /* 0x000fec000383ffff */
.L_x_83:
[----:B------:R-:W-:-:S04]  /*0740*/  LOP3.LUT R2, R2, 0x1, RZ, 0xc0, !PT ;  /* 0x0000000102027812 */ /* 0x000fc800078ec0ff */
[----:B------:R-:W-:-:S13]  /*0750*/  ISETP.NE.U32.AND P0, PT, R2, 0x1, PT ;  /* 0x000000010200780c */ /* 0x000fda0003f05070 */
[----:B------:R-:W-:Y:S05]  /*0760*/  @!P0 EXIT ;  /* 0x000000000000894d */ /* 0x000fea0003800000 */
[----:B------:R-:W5:Y:S01]  /*0770*/  LDCU UR6, c[0x0][0x3a4] ;  /* 0x00007480ff0677ac */ /* 0x000f620008000800 */
[----:B---3--:R-:W-:-:S05]  /*0780*/  IADD3 R11, PT, PT, R4, R3, RZ ;  /* 0x00000003040b7210 */ /* 0x008fca0007ffe0ff */
[----:B-1----:R-:W-:-:S05]  /*0790*/  IMAD R11, R11, R0, R5 ;  /* 0x000000000b0b7224 */ /* 0x002fca00078e0205 */
[----:B-----5:R-:W-:-:S13]  /*07a0*/  ISETP.GE.AND P0, PT, R11, UR6, PT ;  /* 0x000000060b007c0c */ /* 0x020fda000bf06270 */
[----:B------:R-:W-:Y:S05]  /*07b0*/  @P0 EXIT ;  /* 0x000000000000094d */ /* 0x000fea0003800000 */
[----:B------:R-:W1:Y:S08]  /*07c0*/  LDC.64 R2, c[0x0][0x380] ;  /* 0x0000e000ff027b82 */ /* 0x000e700000000a00 */
[----:B0-----:R-:W0:Y:S01]  /*07d0*/  LDC R17, c[0x0][0x3a8] ;  /* 0x0000ea00ff117b82 */ /* 0x001e220000000800 */
[----:B-1----:R-:W-:-:S05]  /*07e0*/  IMAD.WIDE R2, R11, 0x4, R2 ;  /* 0x000000040b027825 */ /* 0x002fca00078e0202 */
[----:B--2---:R1:W2:Y:S01]  /*07f0*/  LDG.E R9, desc[UR4][R2.64] ;  /* 0x0000000402097981 */ /* 0x0042a2000c1e1900 */
[----:B0-----:R-:W-:-:S05]  /*0800*/  IMAD.WIDE R6, R17, 0x4, R2 ;  /* 0x0000000411067825 */ /* 0x001fca00078e0202 */
[----:B------:R-:W3:Y:S01]  /*0810*/  LDG.E R27, desc[UR4][R6.64] ;  /* 0x00000004061b7981 */ /* 0x000ee2000c1e1900 */
[C---:B------:R-:W-:Y:S01]  /*0820*/  IMAD.WIDE R20, R17.reuse, 0x4, R6 ;  /* 0x0000000411147825 */ /* 0x040fe200078e0206 */
[----:B-1----:R-:W0:Y:S04]  /*0830*/  LDC.64 R2, c[0x0][0x390] ;  /* 0x0000e400ff027b82 */ /* 0x002e280000000a00 */
[----:B----4-:R1:W4:Y:S01]  /*0840*/  LDG.E R13, desc[UR4][R20.64] ;  /* 0x00000004140d7981 */ /* 0x010322000c1e1900 */
[----:B------:R-:W-:-:S05]  /*0850*/  IMAD.WIDE R22, R17, 0x4, R20 ;  /* 0x0000000411167825 */ /* 0x000fca00078e0214 */
[----:B------:R-:W5:Y:S01]  /*0860*/  LDG.E R15, desc[UR4][R22.64] ;  /* 0x00000004160f7981 */ /* 0x000f62000c1e1900 */
[C---:B------:R-:W-:Y:S01]  /*0870*/  IMAD.WIDE R24, R17.reuse, 0x4, R22 ;  /* 0x0000000411187825 */ /* 0x040fe200078e0216 */
[----:B-1----:R-:W1:Y:S04]  /*0880*/  LDC.64 R20, c[0x0][0x388] ;  /* 0x0000e200ff147b82 */ /* 0x002e680000000a00 */
[----:B------:R-:W5:Y:S01]  /*0890*/  LDG.E R19, desc[UR4][R24.64] ;  /* 0x0000000418137981 */ /* 0x000f62000c1e1900 */
[----:B------:R-:W-:-:S06]  /*08a0*/  IMAD.WIDE R16, R17, 0x4, R24 ;  /* 0x0000000411107825 */ /* 0x000fcc00078e0218 */
[----:B------:R-:W5:Y:S01]  /*08b0*/  LDG.E R17, desc[UR4][R16.64] ;  /* 0x0000000410117981 */ /* 0x000f62000c1e1900 */
[----:B0-----:R-:W-:-:S06]  /*08c0*/  IMAD.WIDE R4, R11, 0x8, R2 ;  /* 0x000000080b047825 */ /* 0x001fcc00078e0202 */
[----:B------:R-:W5:Y:S01]  /*08d0*/  LDG.E.64 R4, desc[UR4][R4.64] ;  /* 0x0000000404047981 */ /* 0x000f62000c1e1b00 */
[----:B-1----:R-:W-:-:S06]  /*08e0*/  IMAD.WIDE R20, R11, 0x4, R20 ;  /* 0x000000040b147825 */ /* 0x002fcc00078e0214 */
[----:B------:R-:W5:Y:S01]  /*08f0*/  LDG.E R21, desc[UR4][R20.64] ;  /* 0x0000000414157981 */ /* 0x000f62000c1e1900 */
[----:B--2---:R-:W-:-:S06]  /*0900*/  IMAD.WIDE R8, R9, 0x8, R2 ;  /* 0x0000000809087825 */ /* 0x004fcc00078e0202 */
[----:B------:R-:W2:Y:S01]  /*0910*/  LDG.E.64 R8, desc[UR4][R8.64] ;  /* 0x0000000408087981 */ /* 0x000ea2000c1e1b00 */
[----:B---3--:R-:W-:-:S06]  /*0920*/  IMAD.WIDE R6, R27, 0x8, R2 ;  /* 0x000000081b067825 */ /* 0x008fcc00078e0202 */
[----:B------:R-:W3:Y:S01]  /*0930*/  LDG.E.64 R6, desc[UR4][R6.64] ;  /* 0x0000000406067981 */ /* 0x000ee2000c1e1b00 */
[----:B----4-:R-:W-:-:S06]  /*0940*/  IMAD.WIDE R12, R13, 0x8, R2 ;  /* 0x000000080d0c7825 */ /* 0x010fcc00078e0202 */
[----:B------:R-:W4:Y:S01]  /*0950*/  LDG.E.64 R12, desc[UR4][R12.64] ;  /* 0x000000040c0c7981 */ /* 0x000f22000c1e1b00 */
[----:B-----5:R-:W-:-:S04]  /*0960*/  IMAD.WIDE R14, R15, 0x8, R2 ;  /* 0x000000080f0e7825 */ /* 0x020fc800078e0202 */
[--C-:B------:R-:W-:Y:S02]  /*0970*/  IMAD.WIDE R18, R19, 0x8, R2.reuse ;  /* 0x0000000813127825 */ /* 0x100fe400078e0202 */
[----:B------:R-:W5:Y:S04]  /*0980*/  LDG.E.64 R14, desc[UR4][R14.64] ;  /* 0x000000040e0e7981 */ /* 0x000f68000c1e1b00 */
[----:B------:R-:W5:Y:S01]  /*0990*/  LDG.E.64 R18, desc[UR4][R18.64] ;  /* 0x0000000412127981 */ /* 0x000f62000c1e1b00 */
[----:B------:R-:W-:-:S06]  /*09a0*/  IMAD.WIDE R2, R17, 0x8, R2 ;  /* 0x0000000811027825 */ /* 0x000fcc00078e0202 */
[----:B------:R-:W5:Y:S01]  /*09b0*/  LDG.E.64 R2, desc[UR4][R2.64] ;  /* 0x0000000402027981 */ /* 0x000f62000c1e1b00 */
[----:B--2---:R-:W-:-:S08]  /*09c0*/  DADD R4, R4, R8 ;  /* 0x0000000004047229 */ /* 0x004fd00000000008 */
[----:B---3--:R-:W-:Y:S01]  /*09d0*/  DADD R4, R4, R6 ;  /* 0x0000000004047229 */ /* 0x008fe20000000006 */
[----:B------:R-:W0:Y:S07]  /*09e0*/  LDC.64 R6, c[0x0][0x398] ;  /* 0x0000e600ff067b82 */ /* 0x000e2e0000000a00 */
[----:B----4-:R-:W-:-:S08]  /*09f0*/  DADD R4, R4, R12 ;  /* 0x0000000004047229 */ /* 0x010fd0000000000c */
[----:B-----5:R-:W-:-:S08]  /*0a00*/  DADD R4, R4, R14 ;  /* 0x0000000004047229 */ /* 0x020fd0000000000e */
[----:B------:R-:W-:Y:S01]  /*0a10*/  DADD R4, R4, R18 ;  /* 0x0000000004047229 */ /* 0x000fe20000000012 */
[----:B0-----:R-:W-:-:S07]  /*0a20*/  IMAD.WIDE R6, R21, 0x8, R6 ;  /* 0x0000000815067825 */ /* 0x001fce00078e0206 */
[----:B------:R-:W-:-:S07]  /*0a30*/  DADD R4, R4, R2 ;  /* 0x0000000004047229 */ /* 0x000fce0000000002 */
[----:B------:R-:W-:Y:S01]  /*0a40*/  STG.E.64 desc[UR4][R6.64], R4 ;  /* 0x0000000406007986 */ /* 0x000fe2000c101b04 */
[----:B------:R-:W-:Y:S05]  /*0a50*/  EXIT ;  /* 0x000000000000794d */ /* 0x000fea0003800000 */
.L_x_89:
        /* <DEDUP_REMOVED lines=10> */
.L_x_98:


//--------------------- .nv.shared.reserved.0     --------------------------
	.section	.nv.shared.reserved.0,"aw",@nobits
	.weak		__nv_reservedSMEM_offset_0_alias
	.size		__nv_reservedSMEM_offset_0_alias, 0, 64
	.other		__nv_reservedSMEM_offset_0_alias,@"STO_CUDA_RESERVED_SHARED STV_DEFAULT"
__nv_reservedSMEM_offset_0_alias:
	.zero		0
	.zero		64


//--------------------- .nv.constant0._Z28dvc_ScaLBL_D3Q7_Poisson_InitPiPdS0_iii --------------------------
	.section	.nv.constant0._Z28dvc_ScaLBL_D3Q7_Poisson_InitPiPdS0_iii,"a",@progbits
	.sectionflags	@""
	.align	4
.nv.constant0._Z28dvc_ScaLBL_D3Q7_Poisson_InitPiPdS0_iii:
	.zero		932


//--------------------- .nv.constant0._Z30dvc_ScaLBL_D3Q7_AAeven_PoissonPiPdS0_S0_S0_ddbiii --------------------------
	.section	.nv.constant0._Z30dvc_ScaLBL_D3Q7_AAeven_PoissonPiPdS0_S0_S0_ddbiii,"a",@progbits
	.sectionflags	@""
	.align	4
.nv.constant0._Z30dvc_ScaLBL_D3Q7_AAeven_PoissonPiPdS0_S0_S0_ddbiii:
	.zero		968


//--------------------- .nv.constant0._Z29dvc_ScaLBL_D3Q7_AAodd_PoissonPiS_PdS0_S0_S0_ddbiii --------------------------
	.section	.nv.constant0._Z29dvc_ScaLBL_D3Q7_AAodd_PoissonPiS_PdS0_S0_S0_ddbiii,"a",@progbits
	.sectionflags	@""
	.align	4
.nv.constant0._Z29dvc_ScaLBL_D3Q7_AAodd_PoissonPiS_PdS0_S0_S0_ddbiii:
	.zero		976


//--------------------- .nv.constant0._Z48dvc_ScaLBL_D3Q7_AAeven_Poisson_ElectricPotentialPiPdS0_iii --------------------------
	.section	.nv.constant0._Z48dvc_ScaLBL_D3Q7_AAeven_Poisson_ElectricPotentialPiPdS0_iii,"a",@progbits
	.sectionflags	@""
	.align	4
.nv.constant0._Z48dvc_ScaLBL_D3Q7_AAeven_Poisson_ElectricPotentialPiPdS0_iii:
	.zero		932


//--------------------- .nv.constant0._Z47dvc_ScaLBL_D3Q7_AAodd_Poisson_ElectricPotentialPiS_PdS0_iii --------------------------
	.section	.nv.constant0._Z47dvc_ScaLBL_D3Q7_AAodd_Poisson_ElectricPotentialPiS_PdS0_iii,"a",@progbits
	.sectionflags	@""
	.align	4
.nv.constant0._Z47dvc_ScaLBL_D3Q7_AAodd_Poisson_ElectricPotentialPiS_PdS0_iii:
	.zero		940


//--------------------- SYMBOLS --------------------------

	.type		.nv.reservedSmem.offset0,@object
	.size		.nv.reservedSmem.offset0,0x4
